	.headerflags	@"EF_CUDA_TEXMODE_UNIFIED EF_CUDA_64BIT_ADDRESS EF_CUDA_SM86 EF_CUDA_VIRTUAL_SM(EF_CUDA_SM86)"
	.elftype	@"ET_EXEC"


//--------------------- .nv.info                  --------------------------
	.section	.nv.info,"",@"SHT_CUDA_INFO"
	.align	4


	//----- nvinfo : EIATTR_REGCOUNT
	.align		4
        /*0000*/ 	.byte	0x04, 0x2f
        /*0002*/ 	.short	(.L_1 - .L_0)
	.align		4
.L_0:
        /*0004*/ 	.word	index@(triton_mm)
        /*0008*/ 	.word	0x000000d4


	//----- nvinfo : EIATTR_MIN_STACK_SIZE
	.align		4
.L_1:
        /*000c*/ 	.byte	0x04, 0x12
        /*000e*/ 	.short	(.L_3 - .L_2)
	.align		4
.L_2:
        /*0010*/ 	.word	index@(triton_mm)
        /*0014*/ 	.word	0x00000000


	//----- nvinfo : EIATTR_FRAME_SIZE
	.align		4
.L_3:
        /*0018*/ 	.byte	0x04, 0x11
        /*001a*/ 	.short	(.L_5 - .L_4)
	.align		4
.L_4:
        /*001c*/ 	.word	index@(triton_mm)
        /*0020*/ 	.word	0x00000000


	//----- nvinfo : EIATTR_MIN_STACK_SIZE
	.align		4
.L_5:
        /*0024*/ 	.byte	0x04, 0x12
        /*0026*/ 	.short	(.L_7 - .L_6)
	.align		4
.L_6:
        /*0028*/ 	.word	index@(triton_mm)
        /*002c*/ 	.word	0x00000000
.L_7:


//--------------------- .nv.info.triton_mm        --------------------------
	.section	.nv.info.triton_mm,"",@"SHT_CUDA_INFO"
	.sectionflags	@""
	.align	4


	//----- nvinfo : EIATTR_CUDA_API_VERSION
	.align		4
        /*0000*/ 	.byte	0x04, 0x37
        /*0002*/ 	.short	(.L_9 - .L_8)
.L_8:
        /*0004*/ 	.word	0x0000007c


	//----- nvinfo : EIATTR_SW2861232_WAR
	.align		4
.L_9:
        /*0008*/ 	.byte	0x01, 0x35
	.zero		2


	//----- nvinfo : EIATTR_PARAM_CBANK
	.align		4
        /*000c*/ 	.byte	0x04, 0x0a
        /*000e*/ 	.short	(.L_11 - .L_10)
	.align		4
.L_10:
        /*0010*/ 	.word	index@(.nv.constant0.triton_mm)
        /*0014*/ 	.short	0x0160
        /*0016*/ 	.short	0x0020


	//----- nvinfo : EIATTR_CBANK_PARAM_SIZE
	.align		4
.L_11:
        /*0018*/ 	.byte	0x03, 0x19
        /*001a*/ 	.short	0x0020


	//----- nvinfo : EIATTR_KPARAM_INFO
	.align		4
        /*001c*/ 	.byte	0x04, 0x17
        /*001e*/ 	.short	(.L_13 - .L_12)
.L_12:
        /*0020*/ 	.word	0x00000000
        /*0024*/ 	.short	0x0003
        /*0026*/ 	.short	0x0018
        /*0028*/ 	.byte	0x00, 0xf4, 0x21, 0x00


	//----- nvinfo : EIATTR_KPARAM_INFO
	.align		4
.L_13:
        /*002c*/ 	.byte	0x04, 0x17
        /*002e*/ 	.short	(.L_15 - .L_14)
.L_14:
        /*0030*/ 	.word	0x00000000
        /*0034*/ 	.short	0x0002
        /*0036*/ 	.short	0x0010
        /*0038*/ 	.byte	0x00, 0xf4, 0x21, 0x00


	//----- nvinfo : EIATTR_KPARAM_INFO
	.align		4
.L_15:
        /*003c*/ 	.byte	0x04, 0x17
        /*003e*/ 	.short	(.L_17 - .L_16)
.L_16:
        /*0040*/ 	.word	0x00000000
        /*0044*/ 	.short	0x0001
        /*0046*/ 	.short	0x0008
        /*0048*/ 	.byte	0x00, 0xf4, 0x21, 0x00


	//----- nvinfo : EIATTR_KPARAM_INFO
	.align		4
.L_17:
        /*004c*/ 	.byte	0x04, 0x17
        /*004e*/ 	.short	(.L_19 - .L_18)
.L_18:
        /*0050*/ 	.word	0x00000000
        /*0054*/ 	.short	0x0000
        /*0056*/ 	.short	0x0000
        /*0058*/ 	.byte	0x00, 0xf4, 0x21, 0x00


	//----- nvinfo : EIATTR_MAXREG_COUNT
	.align		4
.L_19:
        /*005c*/ 	.byte	0x03, 0x1b
        /*005e*/ 	.short	0x00ff


	//----- nvinfo : EIATTR_EXIT_INSTR_OFFSETS
	.align		4
        /*0060*/ 	.byte	0x04, 0x1c
        /*0062*/ 	.short	(.L_21 - .L_20)


	//   ....[0]....
.L_20:
        /*0064*/ 	.word	0x00004550


	//   ....[1]....
        /*0068*/ 	.word	0x000045a0


	//----- nvinfo : EIATTR_REQNTID
	.align		4
.L_21:
        /*006c*/ 	.byte	0x04, 0x10
        /*006e*/ 	.short	(.L_23 - .L_22)
.L_22:
        /*0070*/ 	.word	0x00000080
        /*0074*/ 	.word	0x00000001
        /*0078*/ 	.word	0x00000001
.L_23:


//--------------------- .nv.callgraph             --------------------------
	.section	.nv.callgraph,"",@"SHT_CUDA_CALLGRAPH"
	.align	4
	.sectionentsize	8
	.align		4
        /*0000*/ 	.word	0x00000000
	.align		4
        /*0004*/ 	.word	0xffffffff
	.align		4
        /*0008*/ 	.word	0x00000000
	.align		4
        /*000c*/ 	.word	0xfffffffe
	.align		4
        /*0010*/ 	.word	0x00000000
	.align		4
        /*0014*/ 	.word	0xfffffffd
	.align		4
        /*0018*/ 	.word	0x00000000
	.align		4
        /*001c*/ 	.word	0xfffffffc


//--------------------- .nv.rel.action            --------------------------
	.section	.nv.rel.action,"",@"SHT_CUDA_RELOCINFO"
	.align	8
	.sectionentsize	8
        /*0000*/ 	.byte	0x73, 0x00, 0x00, 0x00, 0x00, 0x00, 0x00, 0x00, 0x00, 0x00, 0x00, 0x11, 0x25, 0x00, 0x05, 0x36


//--------------------- .nv.constant0.triton_mm   --------------------------
	.section	.nv.constant0.triton_mm,"a",@progbits
	.sectionflags	@""
	.align	4
.nv.constant0.triton_mm:
	.zero		384


//--------------------- .text.triton_mm           --------------------------
	.section	.text.triton_mm,"ax",@progbits
	.sectionflags	@"SHF_BARRIERS=1"
	.sectioninfo	@"SHI_REGISTERS=212"
	.align	128
        .global         triton_mm
        .type           triton_mm,@function
        .size           triton_mm,(.L_x_3 - triton_mm)
        .other          triton_mm,@"STO_CUDA_ENTRY STV_DEFAULT"
triton_mm:
.text.triton_mm:
[----:B------:R-:W-:Y:S02]  /*0000*/  IMAD.MOV.U32 R1, RZ, RZ, c[0x0][0x28] ;  /* 0x00000a00ff017624 */ /* 0x000fe400078e00ff */
[----:B------:R-:W1:Y:S01]  /*0010*/  S2R R7, SR_CTAID.X ;  /* 0x0000000000077919 */ /* 0x000e620000002500 */
[----:B------:R-:W-:Y:S01]  /*0020*/  IMAD.MOV.U32 R3, RZ, RZ, 0x8 ;  /* 0x00000008ff037424 */ /* 0x000fe200078e00ff */
[----:B------:R-:W-:Y:S01]  /*0030*/  ULDC.64 UR12, c[0x0][0x118] ;  /* 0x00004600000c7ab9 */ /* 0x000fe20000000a00 */
[----:B------:R-:W-:Y:S01]  /*0040*/  IMAD.MOV.U32 R133, RZ, RZ, 0x2 ;  /* 0x00000002ff857424 */ /* 0x000fe200078e00ff */
[----:B------:R-:W2:Y:S01]  /*0050*/  S2R R176, SR_TID.X ;  /* 0x0000000000b07919 */ /* 0x000ea20000002100 */
[----:B------:R-:W-:Y:S02]  /*0060*/  UMOV UR8, 0x2 ;  /* 0x0000000200087882 */ /* 0x000fe40000000000 */
[----:B------:R-:W-:Y:S02]  /*0070*/  UMOV UR9, 0xffffffff ;  /* 0xffffffff00097882 */ /* 0x000fe40000000000 */
[----:B------:R-:W-:Y:S02]  /*0080*/  UMOV UR6, URZ ;  /* 0x0000003f00067c82 */ /* 0x000fe40008000000 */
[----:B------:R-:W-:-:S02]  /*0090*/  UMOV UR7, URZ ;  /* 0x0000003f00077c82 */ /* 0x000fc40008000000 */
[----:B------:R-:W-:Y:S02]  /*00a0*/  UMOV UR4, URZ ;  /* 0x0000003f00047c82 */ /* 0x000fe40008000000 */
[----:B------:R-:W-:Y:S01]  /*00b0*/  UMOV UR5, URZ ;  /* 0x0000003f00057c82 */ /* 0x000fe20008000000 */
[----:B-1----:R-:W-:Y:S02]  /*00c0*/  SHF.R.S32.HI R0, RZ, 0x1f, R7 ;  /* 0x0000001fff007819 */ /* 0x002fe40000011407 */
[-C--:B------:R-:W-:Y:S02]  /*00d0*/  IABS R10, R7.reuse ;  /* 0x00000007000a7213 */ /* 0x080fe40000000000 */
[----:B------:R-:W-:Y:S01]  /*00e0*/  LEA.HI R0, R0, R7, RZ, 0x8 ;  /* 0x0000000700007211 */ /* 0x000fe200078f40ff */
[C---:B--2---:R-:W-:Y:S01]  /*00f0*/  IMAD.SHL.U32 R205, R176.reuse, 0x8, RZ ;  /* 0x00000008b0cd7824 */ /* 0x044fe200078e00ff */
[C---:B------:R-:W-:Y:S01]  /*0100*/  LOP3.LUT R206, R176.reuse, 0x10, RZ, 0xc0, !PT ;  /* 0x00000010b0ce7812 */ /* 0x040fe200078ec0ff */
[----:B------:R-:W-:Y:S01]  /*0110*/  IMAD.SHL.U32 R203, R176, 0x80, RZ ;  /* 0x00000080b0cb7824 */ /* 0x000fe200078e00ff */
[----:B------:R-:W-:-:S02]  /*0120*/  SHF.R.S32.HI R4, RZ, 0x8, R0 ;  /* 0x00000008ff047819 */ /* 0x000fc40000011400 */
[----:B------:R-:W-:Y:S02]  /*0130*/  LOP3.LUT R0, R0, 0xffffff00, RZ, 0xc0, !PT ;  /* 0xffffff0000007812 */ /* 0x000fe400078ec0ff */
[----:B------:R-:W-:Y:S01]  /*0140*/  SHF.R.U32.HI R194, RZ, 0x1, R206 ;  /* 0x00000001ffc27819 */ /* 0x000fe200000116ce */
[----:B------:R-:W-:Y:S01]  /*0150*/  IMAD R2, R4, -0x8, R3 ;  /* 0xfffffff804027824 */ /* 0x000fe200078e0203 */
[----:B------:R-:W-:Y:S01]  /*0160*/  LOP3.LUT R171, R205, 0x18, RZ, 0xc0, !PT ;  /* 0x00000018cdab7812 */ /* 0x000fe200078ec0ff */
[----:B------:R-:W-:Y:S01]  /*0170*/  IMAD.IADD R0, R7, 0x1, -R0 ;  /* 0x0000000107007824 */ /* 0x000fe200078e0a00 */
[----:B------:R-:W-:Y:S02]  /*0180*/  LOP3.LUT R190, R194, 0x20, R205, 0xf8, !PT ;  /* 0x00000020c2be7812 */ /* 0x000fe400078ef8cd */
[----:B------:R-:W-:Y:S02]  /*0190*/  IMNMX R5, R2, 0x8, PT ;  /* 0x0000000802057817 */ /* 0x000fe40003800200 */
[----:B------:R-:W-:-:S02]  /*01a0*/  LOP3.LUT R198, R190, 0x20, R171, 0x1e, !PT ;  /* 0x00000020bec67812 */ /* 0x000fc400078e1eab */
[-C--:B------:R-:W-:Y:S02]  /*01b0*/  IABS R8, R5.reuse ;  /* 0x0000000500087213 */ /* 0x080fe40000000000 */
[----:B------:R-:W-:Y:S02]  /*01c0*/  IABS R11, R5 ;  /* 0x00000005000b7213 */ /* 0x000fe40000000000 */
[----:B------:R-:W1:Y:S01]  /*01d0*/  I2F.RP R6, R8 ;  /* 0x0000000800067306 */ /* 0x000e620000209400 */
[----:B------:R-:W-:Y:S02]  /*01e0*/  LOP3.LUT R190, R190, 0x60, R171, 0x1e, !PT ;  /* 0x00000060bebe7812 */ /* 0x000fe400078e1eab */
[----:B------:R-:W-:Y:S02]  /*01f0*/  LOP3.LUT R88, R176, 0x8, RZ, 0xc0, !PT ;  /* 0x00000008b0587812 */ /* 0x000fe400078ec0ff */
[----:B------:R-:W-:Y:S02]  /*0200*/  LOP3.LUT R49, R205, 0x38, RZ, 0xc0, !PT ;  /* 0x00000038cd317812 */ /* 0x000fe400078ec0ff */
[----:B------:R-:W-:-:S02]  /*0210*/  SHF.R.U32.HI R21, RZ, 0x1, R176 ;  /* 0x00000001ff157819 */ /* 0x000fc400000116b0 */
[--C-:B------:R-:W-:Y:S01]  /*0220*/  SHF.R.U32.HI R177, RZ, 0x2, R176.reuse ;  /* 0x00000002ffb17819 */ /* 0x100fe200000116b0 */
[C---:B------:R-:W-:Y:S01]  /*0230*/  IMAD R82, R88.reuse, 0x8, R49 ;  /* 0x0000000858527824 */ /* 0x040fe200078e0231 */
[--C-:B------:R-:W-:Y:S02]  /*0240*/  LOP3.LUT R88, R88, 0x7, R176.reuse, 0xf8, !PT ;  /* 0x0000000758587812 */ /* 0x100fe400078ef8b0 */
[----:B------:R-:W-:Y:S01]  /*0250*/  LOP3.LUT R177, R177, 0x18, RZ, 0xc0, !PT ;  /* 0x00000018b1b17812 */ /* 0x000fe200078ec0ff */
[C---:B------:R-:W-:Y:S01]  /*0260*/  IMAD.WIDE.U32 R38, R82.reuse, 0x2, RZ ;  /* 0x0000000252267825 */ /* 0x040fe200078e00ff */
[----:B------:R-:W-:Y:S01]  /*0270*/  LOP3.LUT R21, R82, 0x38, R21, 0x78, !PT ;  /* 0x0000003852157812 */ /* 0x000fe200078e7815 */
[----:B-1----:R-:W1:Y:S01]  /*0280*/  MUFU.RCP R6, R6 ;  /* 0x0000000600067308 */ /* 0x002e620000001000 */
[----:B------:R-:W-:Y:S02]  /*0290*/  LOP3.LUT R178, R49, 0x18, R176, 0x78, !PT ;  /* 0x0000001831b27812 */ /* 0x000fe400078e78b0 */
[----:B------:R-:W-:-:S02]  /*02a0*/  LOP3.LUT R202, R194, 0x38, R205, 0x78, !PT ;  /* 0x00000038c2ca7812 */ /* 0x000fc400078e78cd */
[----:B------:R-:W-:Y:S02]  /*02b0*/  LEA R181, R88, 0x1000, 0x7 ;  /* 0x0000100058b57811 */ /* 0x000fe400078e38ff */
[----:B------:R-:W-:Y:S02]  /*02c0*/  LOP3.LUT R203, R203, 0x780, RZ, 0xc0, !PT ;  /* 0x00000780cbcb7812 */ /* 0x000fe400078ec0ff */
[----:B------:R-:W-:Y:S02]  /*02d0*/  LOP3.LUT R186, R181, R202, RZ, 0xfc, !PT ;  /* 0x000000cab5ba7212 */ /* 0x000fe400078efcff */
[-C--:B------:R-:W-:Y:S02]  /*02e0*/  LOP3.LUT R184, R198, R181.reuse, RZ, 0xfc, !PT ;  /* 0x000000b5c6b87212 */ /* 0x080fe400078efcff */
[----:B------:R-:W-:Y:S02]  /*02f0*/  LOP3.LUT R180, R190, R181, RZ, 0xfc, !PT ;  /* 0x000000b5beb47212 */ /* 0x000fe400078efcff */
[----:B------:R-:W-:-:S02]  /*0300*/  LOP3.LUT R201, R202, R203, RZ, 0xfc, !PT ;  /* 0x000000cbcac97212 */ /* 0x000fc400078efcff */
[----:B-1----:R-:W-:Y:S02]  /*0310*/  IADD3 R2, R6, 0xffffffe, RZ ;  /* 0x0ffffffe06027810 */ /* 0x002fe40007ffe0ff */
[----:B------:R-:W-:Y:S02]  /*0320*/  IABS R6, R0 ;  /* 0x0000000000067213 */ /* 0x000fe40000000000 */
[----:B------:R1:W2:Y:S01]  /*0330*/  F2I.FTZ.U32.TRUNC.NTZ R3, R2 ;  /* 0x0000000200037305 */ /* 0x0002a2000021f000 */
[----:B------:R-:W-:Y:S02]  /*0340*/  LOP3.LUT R0, R0, R5, RZ, 0x3c, !PT ;  /* 0x0000000500007212 */ /* 0x000fe400078e3cff */
[----:B------:R-:W-:Y:S02]  /*0350*/  LOP3.LUT R197, R198, R203, RZ, 0xfc, !PT ;  /* 0x000000cbc6c57212 */ /* 0x000fe400078efcff */
[----:B------:R-:W-:Y:S02]  /*0360*/  ISETP.GE.AND P3, PT, R0, RZ, PT ;  /* 0x000000ff0000720c */ /* 0x000fe40003f66270 */
[----:B------:R-:W-:Y:S01]  /*0370*/  LOP3.LUT R0, RZ, R5, RZ, 0x33, !PT ;  /* 0x00000005ff007212 */ /* 0x000fe200078e33ff */
[----:B-1----:R-:W-:Y:S01]  /*0380*/  IMAD.MOV.U32 R2, RZ, RZ, RZ ;  /* 0x000000ffff027224 */ /* 0x002fe200078e00ff */
[----:B------:R-:W-:Y:S01]  /*0390*/  LOP3.LUT R189, R190, R203, RZ, 0xfc, !PT ;  /* 0x000000cbbebd7212 */ /* 0x000fe200078efcff */
[----:B--2---:R-:W-:-:S04]  /*03a0*/  IMAD.MOV R9, RZ, RZ, -R3 ;  /* 0x000000ffff097224 */ /* 0x004fc800078e0a03 */
[----:B------:R-:W-:-:S04]  /*03b0*/  IMAD R9, R9, R8, RZ ;  /* 0x0000000809097224 */ /* 0x000fc800078e02ff */
[----:B------:R-:W-:-:S04]  /*03c0*/  IMAD.HI.U32 R3, R3, R9, R2 ;  /* 0x0000000903037227 */ /* 0x000fc800078e0002 */
[----:B------:R-:W-:Y:S02]  /*03d0*/  IMAD.MOV R9, RZ, RZ, -R11 ;  /* 0x000000ffff097224 */ /* 0x000fe400078e0a0b */
[----:B------:R-:W-:-:S04]  /*03e0*/  IMAD.HI.U32 R2, R3, R6, RZ ;  /* 0x0000000603027227 */ /* 0x000fc800078e00ff */
[----:B------:R-:W-:Y:S02]  /*03f0*/  IMAD R6, R2, R9, R6 ;  /* 0x0000000902067224 */ /* 0x000fe400078e0206 */
[----:B------:R-:W-:-:S03]  /*0400*/  IMAD.HI.U32 R3, R3, R10, RZ ;  /* 0x0000000a03037227 */ /* 0x000fc600078e00ff */
[----:B------:R-:W-:Y:S01]  /*0410*/  ISETP.GT.U32.AND P2, PT, R8, R6, PT ;  /* 0x000000060800720c */ /* 0x000fe20003f44070 */
[----:B------:R-:W-:-:S05]  /*0420*/  IMAD R3, R3, R9, R10 ;  /* 0x0000000903037224 */ /* 0x000fca00078e020a */
[----:B------:R-:W-:-:S07]  /*0430*/  ISETP.GT.U32.AND P1, PT, R8, R3, PT ;  /* 0x000000030800720c */ /* 0x000fce0003f24070 */
[--C-:B------:R-:W-:Y:S01]  /*0440*/  @!P2 IMAD.IADD R6, R6, 0x1, -R8.reuse ;  /* 0x000000010606a824 */ /* 0x100fe200078e0a08 */
[----:B------:R-:W-:Y:S02]  /*0450*/  @!P2 IADD3 R2, R2, 0x1, RZ ;  /* 0x000000010202a810 */ /* 0x000fe40007ffe0ff */
[----:B------:R-:W-:Y:S02]  /*0460*/  ISETP.GE.AND P2, PT, R7, RZ, PT ;  /* 0x000000ff0700720c */ /* 0x000fe40003f46270 */
[----:B------:R-:W-:Y:S01]  /*0470*/  ISETP.GE.U32.AND P0, PT, R6, R8, PT ;  /* 0x000000080600720c */ /* 0x000fe20003f06070 */
[----:B------:R-:W-:Y:S01]  /*0480*/  @!P1 IMAD.IADD R3, R3, 0x1, -R8 ;  /* 0x0000000103039824 */ /* 0x000fe200078e0a08 */
[----:B------:R-:W-:-:S04]  /*0490*/  SHF.R.U32.HI R6, RZ, 0x4, R176 ;  /* 0x00000004ff067819 */ /* 0x000fc800000116b0 */
[----:B------:R-:W-:Y:S02]  /*04a0*/  ISETP.GT.U32.AND P1, PT, R8, R3, PT ;  /* 0x000000030800720c */ /* 0x000fe40003f24070 */
[----:B------:R-:W-:-:S05]  /*04b0*/  SGXT.U32 R6, R6, 0x3 ;  /* 0x000000030606781a */ /* 0x000fca0000000000 */
[----:B------:R-:W-:Y:S01]  /*04c0*/  @P0 IADD3 R2, R2, 0x1, RZ ;  /* 0x0000000102020810 */ /* 0x000fe20007ffe0ff */
[----:B------:R-:W-:Y:S01]  /*04d0*/  IMAD R204, R6, 0x80, R21 ;  /* 0x0000008006cc7824 */ /* 0x000fe200078e0215 */
[----:B------:R-:W-:Y:S02]  /*04e0*/  ISETP.NE.AND P0, PT, R5, RZ, PT ;  /* 0x000000ff0500720c */ /* 0x000fe40003f05270 */
[----:B------:R-:W-:Y:S01]  /*04f0*/  LOP3.LUT R5, R205, 0x20, RZ, 0xc0, !PT ;  /* 0x00000020cd057812 */ /* 0x000fe200078ec0ff */
[----:B------:R-:W-:Y:S02]  /*0500*/  @!P3 IMAD.MOV R2, RZ, RZ, -R2 ;  /* 0x000000ffff02b224 */ /* 0x000fe400078e0a02 */
[----:B------:R-:W-:Y:S01]  /*0510*/  @!P1 IMAD.IADD R3, R3, 0x1, -R8 ;  /* 0x0000000103039824 */ /* 0x000fe200078e0a08 */
[----:B------:R-:W-:Y:S01]  /*0520*/  LOP3.LUT R8, R5, 0x18, R176, 0xf8, !PT ;  /* 0x0000001805087812 */ /* 0x000fe200078ef8b0 */
[----:B------:R-:W-:Y:S01]  /*0530*/  IMAD.SHL.U32 R204, R204, 0x2, RZ ;  /* 0x00000002cccc7824 */ /* 0x000fe200078e00ff */
[----:B------:R-:W-:Y:S01]  /*0540*/  SEL R2, R0, R2, !P0 ;  /* 0x0000000200027207 */ /* 0x000fe20004000000 */
[----:B------:R-:W-:Y:S01]  /*0550*/  @!P2 IMAD.MOV R3, RZ, RZ, -R3 ;  /* 0x000000ffff03a224 */ /* 0x000fe200078e0a03 */
[----:B------:R-:W-:-:S02]  /*0560*/  LOP3.LUT R173, R8, 0x20, R171, 0x1e, !PT ;  /* 0x0000002008ad7812 */ /* 0x000fc400078e1eab */
[----:B------:R-:W-:Y:S01]  /*0570*/  SHF.R.S32.HI R7, RZ, 0x18, R2 ;  /* 0x00000018ff077819 */ /* 0x000fe20000011402 */
[----:B------:R-:W-:Y:S01]  /*0580*/  IMAD.SHL.U32 R161, R2, 0x80, RZ ;  /* 0x0000008002a17824 */ /* 0x000fe200078e00ff */
[----:B------:R-:W-:Y:S02]  /*0590*/  SEL R3, R0, R3, !P0 ;  /* 0x0000000300037207 */ /* 0x000fe40004000000 */
[----:B------:R-:W-:Y:S02]  /*05a0*/  SGXT R7, R7, 0x1 ;  /* 0x000000010707781a */ /* 0x000fe40000000200 */
[----:B------:R-:W-:Y:S01]  /*05b0*/  LOP3.LUT R2, R161, R6, RZ, 0xfc, !PT ;  /* 0x00000006a1027212 */ /* 0x000fe200078efcff */
[----:B------:R-:W-:Y:S01]  /*05c0*/  IMAD R18, R4, 0x8, R3 ;  /* 0x0000000804127824 */ /* 0x000fe200078e0203 */
[----:B------:R-:W-:Y:S02]  /*05d0*/  LOP3.LUT R171, R8, 0x60, R171, 0x1e, !PT ;  /* 0x0000006008ab7812 */ /* 0x000fe400078e1eab */
[----:B------:R-:W-:Y:S01]  /*05e0*/  LEA.HI R0, R7, R2, RZ, 0xc ;  /* 0x0000000207007211 */ /* 0x000fe200078f60ff */
[----:B------:R-:W-:Y:S01]  /*05f0*/  IMAD.SHL.U32 R162, R18, 0x40, RZ ;  /* 0x0000004012a27824 */ /* 0x000fe200078e00ff */
[----:B------:R-:W-:-:S02]  /*0600*/  LOP3.LUT R3, R161, 0x18, R6, 0xfe, !PT ;  /* 0x00000018a1037812 */ /* 0x000fc400078efe06 */
[----:B------:R-:W-:Y:S02]  /*0610*/  LOP3.LUT R5, R0, 0x1ff000, RZ, 0xc0, !PT ;  /* 0x001ff00000057812 */ /* 0x000fe400078ec0ff */
[--C-:B------:R-:W-:Y:S02]  /*0620*/  LOP3.LUT R0, R161, 0x8, R6.reuse, 0xfe, !PT ;  /* 0x00000008a1007812 */ /* 0x100fe400078efe06 */
[----:B------:R-:W-:Y:S01]  /*0630*/  LEA.HI R10, R7, R3, RZ, 0xc ;  /* 0x00000003070a7211 */ /* 0x000fe200078f60ff */
[----:B------:R-:W-:Y:S01]  /*0640*/  IMAD.IADD R8, R2, 0x1, -R5 ;  /* 0x0000000102087824 */ /* 0x000fe200078e0a05 */
[C-C-:B------:R-:W-:Y:S02]  /*0650*/  LOP3.LUT R2, R161.reuse, 0x10, R6.reuse, 0xfe, !PT ;  /* 0x00000010a1027812 */ /* 0x140fe400078efe06 */
[----:B------:R-:W-:Y:S01]  /*0660*/  LOP3.LUT R4, R161, 0x20, R6, 0xfe, !PT ;  /* 0x00000020a1047812 */ /* 0x000fe200078efe06 */
[----:B------:R-:W-:Y:S01]  /*0670*/  IMAD R121, R8, 0x2800, RZ ;  /* 0x0000280008797824 */ /* 0x000fe200078e02ff */
[----:B------:R-:W-:-:S02]  /*0680*/  LEA.HI R9, R7, R2, RZ, 0xc ;  /* 0x0000000207097211 */ /* 0x000fc400078f60ff */
[----:B------:R-:W-:Y:S01]  /*0690*/  LEA.HI R5, R7, R0, RZ, 0xc ;  /* 0x0000000007057211 */ /* 0x000fe200078f60ff */
[----:B------:R-:W-:Y:S01]  /*06a0*/  IMAD.IADD R102, R82, 0x1, R121 ;  /* 0x0000000152667824 */ /* 0x000fe200078e0279 */
[----:B------:R-:W-:Y:S02]  /*06b0*/  LOP3.LUT R10, R10, 0x1ff000, RZ, 0xc0, !PT ;  /* 0x001ff0000a0a7812 */ /* 0x000fe400078ec0ff */
[----:B------:R-:W-:Y:S02]  /*06c0*/  LOP3.LUT R11, R9, 0x1ff000, RZ, 0xc0, !PT ;  /* 0x001ff000090b7812 */ /* 0x000fe400078ec0ff */
[----:B------:R-:W-:Y:S01]  /*06d0*/  LEA.HI R12, R7, R4, RZ, 0xc ;  /* 0x00000004070c7211 */ /* 0x000fe200078f60ff */
[----:B------:R-:W-:Y:S01]  /*06e0*/  IMAD.IADD R10, R3, 0x1, -R10 ;  /* 0x00000001030a7824 */ /* 0x000fe200078e0a0a */
[----:B------:R-:W-:Y:S01]  /*06f0*/  LOP3.LUT R5, R5, 0x1ff000, RZ, 0xc0, !PT ;  /* 0x001ff00005057812 */ /* 0x000fe200078ec0ff */
[----:B------:R-:W-:Y:S01]  /*0700*/  IMAD.IADD R11, R2, 0x1, -R11 ;  /* 0x00000001020b7824 */ /* 0x000fe200078e0a0b */
[C-C-:B------:R-:W-:Y:S01]  /*0710*/  LOP3.LUT R3, R161.reuse, 0x38, R6.reuse, 0xfe, !PT ;  /* 0x00000038a1037812 */ /* 0x140fe200078efe06 */
[----:B------:R-:W-:Y:S01]  /*0720*/  IMAD R127, R10, 0x2800, RZ ;  /* 0x000028000a7f7824 */ /* 0x000fe200078e02ff */
[--C-:B------:R-:W-:Y:S01]  /*0730*/  LOP3.LUT R2, R161, 0x30, R6.reuse, 0xfe, !PT ;  /* 0x00000030a1027812 */ /* 0x100fe200078efe06 */
[----:B------:R-:W-:Y:S01]  /*0740*/  IMAD.IADD R9, R0, 0x1, -R5 ;  /* 0x0000000100097824 */ /* 0x000fe200078e0a05 */
[----:B------:R-:W-:Y:S01]  /*0750*/  LOP3.LUT R13, R12, 0x1ff000, RZ, 0xc0, !PT ;  /* 0x001ff0000c0d7812 */ /* 0x000fe200078ec0ff */
[----:B------:R-:W-:Y:S01]  /*0760*/  IMAD R125, R11, 0x2800, RZ ;  /* 0x000028000b7d7824 */ /* 0x000fe200078e02ff */
[--C-:B------:R-:W-:Y:S01]  /*0770*/  LOP3.LUT R0, R161, 0x28, R6.reuse, 0xfe, !PT ;  /* 0x00000028a1007812 */ /* 0x100fe200078efe06 */
[----:B------:R-:W-:Y:S01]  /*0780*/  IMAD R123, R9, 0x2800, RZ ;  /* 0x00002800097b7824 */ /* 0x000fe200078e02ff */
[C---:B------:R-:W-:Y:S01]  /*0790*/  LEA.HI R14, R7.reuse, R3, RZ, 0xc ;  /* 0x00000003070e7211 */ /* 0x040fe200078f60ff */
[----:B------:R-:W-:Y:S01]  /*07a0*/  IMAD.IADD R13, R4, 0x1, -R13 ;  /* 0x00000001040d7824 */ /* 0x000fe200078e0a0d */
[----:B------:R-:W-:Y:S01]  /*07b0*/  LEA.HI R12, R7, R2, RZ, 0xc ;  /* 0x00000002070c7211 */ /* 0x000fe200078f60ff */
[----:B------:R-:W-:Y:S01]  /*07c0*/  IMAD.WIDE R8, R123, 0x2, RZ ;  /* 0x000000027b087825 */ /* 0x000fe200078e02ff */
[----:B------:R-:W-:-:S02]  /*07d0*/  LOP3.LUT R4, R161, 0x40, R6, 0xfe, !PT ;  /* 0x00000040a1047812 */ /* 0x000fc400078efe06 */
[----:B------:R-:W-:Y:S01]  /*07e0*/  LEA.HI R5, R7, R0, RZ, 0xc ;  /* 0x0000000007057211 */ /* 0x000fe200078f60ff */
[----:B------:R-:W-:Y:S01]  /*07f0*/  IMAD R107, R13, 0x2800, RZ ;  /* 0x000028000d6b7824 */ /* 0x000fe200078e02ff */
[----:B------:R-:W-:Y:S02]  /*0800*/  LOP3.LUT R14, R14, 0x1ff000, RZ, 0xc0, !PT ;  /* 0x001ff0000e0e7812 */ /* 0x000fe400078ec0ff */
[----:B------:R-:W-:Y:S01]  /*0810*/  LOP3.LUT R15, R12, 0x1ff000, RZ, 0xc0, !PT ;  /* 0x001ff0000c0f7812 */ /* 0x000fe200078ec0ff */
[----:B------:R-:W-:Y:S01]  /*0820*/  IMAD.IADD R104, R82, 0x1, R107 ;  /* 0x0000000152687824 */ /* 0x000fe200078e026b */
        /* <DEDUP_REMOVED lines=10> */
[----:B------:R-:W-:Y:S01]  /*08d0*/  LOP3.LUT R0, R161, 0x48, R6, 0xfe, !PT ;  /* 0x00000048a1007812 */ /* 0x000fe200078efe06 */
[----:B------:R-:W-:Y:S01]  /*08e0*/  IMAD R103, R103, 0x2800, RZ ;  /* 0x0000280067677824 */ /* 0x000fe200078e02ff */
[C---:B------:R-:W-:Y:S01]  /*08f0*/  LEA.HI R16, R7.reuse, R3, RZ, 0xc ;  /* 0x0000000307107211 */ /* 0x040fe200078f60ff */
[----:B------:R-:W-:Y:S01]  /*0900*/  IMAD.IADD R17, R4, 0x1, -R17 ;  /* 0x0000000104117824 */ /* 0x000fe200078e0a11 */
[C---:B------:R-:W-:Y:S01]  /*0910*/  LEA.HI R12, R7.reuse, R2, RZ, 0xc ;  /* 0x00000002070c7211 */ /* 0x040fe200078f60ff */
[----:B------:R-:W-:Y:S01]  /*0920*/  IMAD.IADD R108, R82, 0x1, R99 ;  /* 0x00000001526c7824 */ /* 0x000fe200078e0263 */
[----:B------:R-:W-:Y:S01]  /*0930*/  LEA.HI R4, R7, R0, RZ, 0xc ;  /* 0x0000000007047211 */ /* 0x000fe200078f60ff */
[----:B------:R-:W-:Y:S01]  /*0940*/  IMAD R97, R17, 0x2800, RZ ;  /* 0x0000280011617824 */ /* 0x000fe200078e02ff */
[----:B------:R-:W-:Y:S01]  /*0950*/  LOP3.LUT R16, R16, 0x1ff000, RZ, 0xc0, !PT ;  /* 0x001ff00010107812 */ /* 0x000fe200078ec0ff */
[----:B------:R-:W-:Y:S01]  /*0960*/  IMAD.IADD R106, R82, 0x1, R103 ;  /* 0x00000001526a7824 */ /* 0x000fe200078e0267 */
[----:B------:R-:W-:Y:S01]  /*0970*/  LOP3.LUT R19, R12, 0x1ff000, RZ, 0xc0, !PT ;  /* 0x001ff0000c137812 */ /* 0x000fe200078ec0ff */
[----:B------:R-:W-:Y:S01]  /*0980*/  IMAD.IADD R110, R82, 0x1, R97 ;  /* 0x00000001526e7824 */ /* 0x000fe200078e0261 */
[----:B------:R-:W-:Y:S01]  /*0990*/  LOP3.LUT R5, R4, 0x1ff000, RZ, 0xc0, !PT ;  /* 0x001ff00004057812 */ /* 0x000fe200078ec0ff */
[----:B------:R-:W-:Y:S01]  /*09a0*/  IMAD.IADD R16, R3, 0x1, -R16 ;  /* 0x0000000103107824 */ /* 0x000fe200078e0a10 */
[C-C-:B------:R-:W-:Y:S01]  /*09b0*/  LOP3.LUT R3, R161.reuse, 0x78, R6.reuse, 0xfe, !PT ;  /* 0x00000078a1037812 */ /* 0x140fe200078efe06 */
[----:B------:R-:W-:Y:S01]  /*09c0*/  IMAD.IADD R19, R2, 0x1, -R19 ;  /* 0x0000000102137824 */ /* 0x000fe200078e0a13 */
[----:B------:R-:W-:Y:S01]  /*09d0*/  LOP3.LUT R2, R161, 0x70, R6, 0xfe, !PT ;  /* 0x00000070a1027812 */ /* 0x000fe200078efe06 */
[----:B------:R-:W-:Y:S01]  /*09e0*/  IMAD.IADD R95, R0, 0x1, -R5 ;  /* 0x00000001005f7824 */ /* 0x000fe200078e0a05 */
[C---:B------:R-:W-:Y:S01]  /*09f0*/  LEA.HI R5, R7.reuse, R3, RZ, 0xc ;  /* 0x0000000307057211 */ /* 0x040fe200078f60ff */
[----:B------:R-:W-:Y:S01]  /*0a00*/  IMAD R87, R16, 0x2800, RZ ;  /* 0x0000280010577824 */ /* 0x000fe200078e02ff */
[----:B------:R-:W-:Y:S01]  /*0a10*/  LEA.HI R4, R7, R2, RZ, 0xc ;  /* 0x0000000207047211 */ /* 0x000fe200078f60ff */
[----:B------:R-:W-:Y:S01]  /*0a20*/  IMAD R93, R19, 0x2800, RZ ;  /* 0x00002800135d7824 */ /* 0x000fe200078e02ff */
[----:B------:R-:W-:Y:S01]  /*0a30*/  LOP3.LUT R12, R5, 0x1ff000, RZ, 0xc0, !PT ;  /* 0x001ff000050c7812 */ /* 0x000fe200078ec0ff */
[----:B------:R-:W-:Y:S01]  /*0a40*/  IMAD R95, R95, 0x2800, RZ ;  /* 0x000028005f5f7824 */ /* 0x000fe200078e02ff */
[----:B------:R-:W-:Y:S01]  /*0a50*/  LOP3.LUT R5, R4, 0x1ff000, RZ, 0xc0, !PT ;  /* 0x001ff00004057812 */ /* 0x000fe200078ec0ff */
[----:B------:R-:W-:Y:S01]  /*0a60*/  IMAD.IADD R118, R82, 0x1, R87 ;  /* 0x0000000152767824 */ /* 0x000fe200078e0257 */
[C---:B------:R-:W-:Y:S01]  /*0a70*/  LOP3.LUT R169, R162.reuse, R6, RZ, 0xfc, !PT ;  /* 0x00000006a2a97212 */ /* 0x040fe200078efcff */
[----:B------:R-:W-:Y:S01]  /*0a80*/  IMAD.IADD R12, R3, 0x1, -R12 ;  /* 0x00000001030c7824 */ /* 0x000fe200078e0a0c */
[--C-:B------:R-:W-:Y:S01]  /*0a90*/  LOP3.LUT R168, R162, 0x8, R6.reuse, 0xfe, !PT ;  /* 0x00000008a2a87812 */ /* 0x100fe200078efe06 */
[----:B------:R-:W-:Y:S01]  /*0aa0*/  IMAD.IADD R85, R2, 0x1, -R5 ;  /* 0x0000000102557824 */ /* 0x000fe200078e0a05 */
[--C-:B------:R-:W-:Y:S01]  /*0ab0*/  LOP3.LUT R167, R162, 0x10, R6.reuse, 0xfe, !PT ;  /* 0x00000010a2a77812 */ /* 0x100fe200078efe06 */
[----:B------:R-:W-:Y:S01]  /*0ac0*/  IMAD R83, R12, 0x2800, RZ ;  /* 0x000028000c537824 */ /* 0x000fe200078e02ff */
[C-C-:B------:R-:W-:Y:S01]  /*0ad0*/  LOP3.LUT R166, R162.reuse, 0x18, R6.reuse, 0xfe, !PT ;  /* 0x00000018a2a67812 */ /* 0x140fe200078efe06 */
[----:B------:R-:W-:Y:S01]  /*0ae0*/  IMAD R85, R85, 0x2800, RZ ;  /* 0x0000280055557824 */ /* 0x000fe200078e02ff */
[--C-:B------:R-:W-:Y:S01]  /*0af0*/  LOP3.LUT R165, R162, 0x20, R6.reuse, 0xfe, !PT ;  /* 0x00000020a2a57812 */ /* 0x100fe200078efe06 */
[----:B------:R-:W-:Y:S01]  /*0b00*/  IMAD.IADD R114, R82, 0x1, R93 ;  /* 0x0000000152727824 */ /* 0x000fe200078e025d */
[--C-:B------:R-:W-:Y:S01]  /*0b10*/  LOP3.LUT R164, R162, 0x28, R6.reuse, 0xfe, !PT ;  /* 0x00000028a2a47812 */ /* 0x100fe200078efe06 */
[----:B------:R-:W-:Y:S01]  /*0b20*/  IMAD.IADD R112, R82, 0x1, R95 ;  /* 0x0000000152707824 */ /* 0x000fe200078e025f */
[--C-:B------:R-:W-:Y:S01]  /*0b30*/  LOP3.LUT R163, R162, 0x30, R6.reuse, 0xfe, !PT ;  /* 0x00000030a2a37812 */ /* 0x100fe200078efe06 */
[----:B------:R-:W-:Y:S01]  /*0b40*/  IMAD.IADD R120, R82, 0x1, R85 ;  /* 0x0000000152787824 */ /* 0x000fe200078e0255 */
[----:B------:R-:W-:-:S02]  /*0b50*/  LOP3.LUT R0, R161, 0x58, R6, 0xfe, !PT ;  /* 0x00000058a1007812 */ /* 0x000fc400078efe06 */
[--C-:B------:R-:W-:Y:S02]  /*0b60*/  LOP3.LUT R162, R162, 0x38, R6.reuse, 0xfe, !PT ;  /* 0x00000038a2a27812 */ /* 0x100fe400078efe06 */
[----:B------:R-:W-:Y:S02]  /*0b70*/  LOP3.LUT R6, R161, 0x60, R6, 0xfe, !PT ;  /* 0x00000060a1067812 */ /* 0x000fe400078efe06 */
[C---:B------:R-:W-:Y:S02]  /*0b80*/  LEA.HI R2, R7.reuse, R0, RZ, 0xc ;  /* 0x0000000007027211 */ /* 0x040fe400078f60ff */
[----:B------:R-:W-:Y:S02]  /*0b90*/  LEA.HI R7, R7, R6, RZ, 0xc ;  /* 0x0000000607077211 */ /* 0x000fe400078f60ff */
[----:B------:R-:W-:Y:S01]  /*0ba0*/  LOP3.LUT R5, R2, 0x1ff000, RZ, 0xc0, !PT ;  /* 0x001ff00002057812 */ /* 0x000fe200078ec0ff */
[----:B------:R-:W-:Y:S01]  /*0bb0*/  IMAD.WIDE R2, R83, 0x2, RZ ;  /* 0x0000000253027825 */ /* 0x000fe200078e02ff */
[----:B------:R-:W-:-:S02]  /*0bc0*/  LOP3.LUT R7, R7, 0x1ff000, RZ, 0xc0, !PT ;  /* 0x001ff00007077812 */ /* 0x000fc400078ec0ff */
[----:B------:R-:W-:Y:S01]  /*0bd0*/  LOP3.LUT R50, R123, R82, RZ, 0xfc, !PT ;  /* 0x000000527b327212 */ /* 0x000fe200078efcff */
[----:B------:R-:W-:Y:S01]  /*0be0*/  IMAD.IADD R91, R0, 0x1, -R5 ;  /* 0x00000001005b7824 */ /* 0x000fe200078e0a05 */
[----:B------:R-:W-:Y:S01]  /*0bf0*/  LOP3.LUT R43, R2, R38, RZ, 0xfc, !PT ;  /* 0x00000026022b7212 */ /* 0x000fe200078efcff */
[----:B------:R-:W-:Y:S01]  /*0c00*/  IMAD.IADD R7, R6, 0x1, -R7 ;  /* 0x0000000106077824 */ /* 0x000fe200078e0a07 */
[-C--:B------:R-:W-:Y:S01]  /*0c10*/  LOP3.LUT R159, R3, R39.reuse, RZ, 0xfc, !PT ;  /* 0x00000027039f7212 */ /* 0x080fe200078efcff */
[----:B------:R-:W-:Y:S01]  /*0c20*/  IMAD.WIDE R4, R85, 0x2, RZ ;  /* 0x0000000255047825 */ /* 0x000fe200078e02ff */
[----:B------:R-:W-:Y:S02]  /*0c30*/  SHF.R.S32.HI R0, RZ, 0x19, R18 ;  /* 0x00000019ff007819 */ /* 0x000fe40000011412 */
[----:B------:R-:W-:Y:S01]  /*0c40*/  LOP3.LUT R52, R121, R82, RZ, 0xfc, !PT ;  /* 0x0000005279347212 */ /* 0x000fe200078efcff */
[----:B------:R-:W-:Y:S01]  /*0c50*/  IMAD R89, R7, 0x2800, RZ ;  /* 0x0000280007597824 */ /* 0x000fe200078e02ff */
[----:B------:R-:W-:Y:S01]  /*0c60*/  LOP3.LUT R48, R4, R38, RZ, 0xfc, !PT ;  /* 0x0000002604307212 */ /* 0x000fe200078efcff */
[----:B------:R-:W-:Y:S01]  /*0c70*/  IMAD.WIDE R2, R87, 0x2, RZ ;  /* 0x0000000257027825 */ /* 0x000fe200078e02ff */
[----:B------:R-:W-:-:S02]  /*0c80*/  LOP3.LUT R157, R5, R39, RZ, 0xfc, !PT ;  /* 0x00000027059d7212 */ /* 0x000fc400078efcff */
[----:B------:R-:W-:Y:S01]  /*0c90*/  SGXT R0, R0, 0x1 ;  /* 0x000000010000781a */ /* 0x000fe20000000200 */
[----:B------:R-:W-:Y:S01]  /*0ca0*/  IMAD R91, R91, 0x2800, RZ ;  /* 0x000028005b5b7824 */ /* 0x000fe200078e02ff */
[----:B------:R-:W-:Y:S01]  /*0cb0*/  LOP3.LUT R42, R2, R38, RZ, 0xfc, !PT ;  /* 0x00000026022a7212 */ /* 0x000fe200078efcff */
[----:B------:R-:W-:Y:S01]  /*0cc0*/  IMAD.WIDE R4, R89, 0x2, RZ ;  /* 0x0000000259047825 */ /* 0x000fe200078e02ff */
[-C--:B------:R-:W-:Y:S02]  /*0cd0*/  LOP3.LUT R155, R3, R39.reuse, RZ, 0xfc, !PT ;  /* 0x00000027039b7212 */ /* 0x080fe400078efcff */
[----:B------:R-:W-:Y:S01]  /*0ce0*/  LOP3.LUT R47, R125, R82, RZ, 0xfc, !PT ;  /* 0x000000527d2f7212 */ /* 0x000fe200078efcff */
[----:B------:R-:W-:Y:S01]  /*0cf0*/  IMAD.WIDE R2, R91, 0x2, RZ ;  /* 0x000000025b027825 */ /* 0x000fe200078e02ff */
[-C--:B------:R-:W-:Y:S02]  /*0d00*/  LOP3.LUT R41, R4, R38.reuse, RZ, 0xfc, !PT ;  /* 0x0000002604297212 */ /* 0x080fe400078efcff */
[----:B------:R-:W-:Y:S01]  /*0d10*/  LOP3.LUT R153, R5, R39, RZ, 0xfc, !PT ;  /* 0x0000002705997212 */ /* 0x000fe200078efcff */
[----:B------:R-:W-:Y:S01]  /*0d20*/  IMAD.WIDE R4, R93, 0x2, RZ ;  /* 0x000000025d047825 */ /* 0x000fe200078e02ff */
[----:B------:R-:W-:-:S02]  /*0d30*/  LOP3.LUT R40, R2, R38, RZ, 0xfc, !PT ;  /* 0x0000002602287212 */ /* 0x000fc400078efcff */
[-C--:B------:R-:W-:Y:S01]  /*0d40*/  LOP3.LUT R151, R3, R39.reuse, RZ, 0xfc, !PT ;  /* 0x0000002703977212 */ /* 0x080fe200078efcff */
[----:B------:R-:W-:Y:S01]  /*0d50*/  IMAD.WIDE R2, R95, 0x2, RZ ;  /* 0x000000025f027825 */ /* 0x000fe200078e02ff */
[-C--:B------:R-:W-:Y:S02]  /*0d60*/  LOP3.LUT R31, R4, R38.reuse, RZ, 0xfc, !PT ;  /* 0x00000026041f7212 */ /* 0x080fe400078efcff */
[-C--:B------:R-:W-:Y:S01]  /*0d70*/  LOP3.LUT R149, R5, R39.reuse, RZ, 0xfc, !PT ;  /* 0x0000002705957212 */ /* 0x080fe200078efcff */
        /* <DEDUP_REMOVED lines=17> */
[----:B------:R-:W-:Y:S01]  /*0e90*/  LEA.HI R5, R0, R162, RZ, 0x9 ;  /* 0x000000a200057211 */ /* 0x000fe200078f48ff */
[----:B------:R-:W-:Y:S01]  /*0ea0*/  IMAD.WIDE R6, R125, 0x2, RZ ;  /* 0x000000027d067825 */ /* 0x000fe200078e02ff */
[-C--:B------:R-:W-:Y:S02]  /*0eb0*/  LOP3.LUT R25, R4, R38.reuse, RZ, 0xfc, !PT ;  /* 0x0000002604197212 */ /* 0x080fe400078efcff */
[----:B------:R-:W-:Y:S01]  /*0ec0*/  LOP3.LUT R24, R2, R38, RZ, 0xfc, !PT ;  /* 0x0000002602187212 */ /* 0x000fe200078efcff */
[----:B------:R-:W-:Y:S01]  /*0ed0*/  IMAD.IADD R116, R82, 0x1, R91 ;  /* 0x0000000152747824 */ /* 0x000fe200078e025b */
[----:B------:R-:W-:-:S02]  /*0ee0*/  LOP3.LUT R4, R3, R39, RZ, 0xfc, !PT ;  /* 0x0000002703047212 */ /* 0x000fc400078efcff */
[----:B------:R-:W-:Y:S02]  /*0ef0*/  LEA.HI R2, R0, R163, RZ, 0x9 ;  /* 0x000000a300027211 */ /* 0x000fe400078f48ff */
[----:B------:R-:W-:Y:S02]  /*0f00*/  LOP3.LUT R3, R5, 0x1ffe00, RZ, 0xc0, !PT ;  /* 0x001ffe0005037812 */ /* 0x000fe400078ec0ff */
[----:B------:R-:W-:Y:S02]  /*0f10*/  LOP3.LUT R10, R2, 0x1ffe00, RZ, 0xc0, !PT ;  /* 0x001ffe00020a7812 */ /* 0x000fe400078ec0ff */
[----:B------:R-:W-:Y:S01]  /*0f20*/  LEA.HI R2, R0, R164, RZ, 0x9 ;  /* 0x000000a400027211 */ /* 0x000fe200078f48ff */
[----:B------:R-:W-:Y:S01]  /*0f30*/  IMAD.IADD R3, R162, 0x1, -R3 ;  /* 0x00000001a2037824 */ /* 0x000fe200078e0a03 */
[-C--:B------:R-:W-:Y:S01]  /*0f40*/  LOP3.LUT R5, R6, R38.reuse, RZ, 0xfc, !PT ;  /* 0x0000002606057212 */ /* 0x080fe200078efcff */
[----:B------:R-:W-:Y:S01]  /*0f50*/  IMAD.IADD R12, R163, 0x1, -R10 ;  /* 0x00000001a30c7824 */ /* 0x000fe200078e0a0a */
[----:B------:R-:W-:Y:S01]  /*0f60*/  LOP3.LUT R17, R2, 0x1ffe00, RZ, 0xc0, !PT ;  /* 0x001ffe0002117812 */ /* 0x000fe200078ec0ff */
[----:B------:R-:W-:Y:S01]  /*0f70*/  IMAD R105, R3, 0x2800, RZ ;  /* 0x0000280003697824 */ /* 0x000fe200078e02ff */
[----:B------:R-:W-:Y:S01]  /*0f80*/  LOP3.LUT R3, R8, R38, RZ, 0xfc, !PT ;  /* 0x0000002608037212 */ /* 0x000fe200078efcff */
[----:B------:R-:W-:Y:S01]  /*0f90*/  IMAD R119, R12, 0x2800, RZ ;  /* 0x000028000c777824 */ /* 0x000fe200078e02ff */
[----:B------:R-:W-:Y:S01]  /*0fa0*/  LEA.HI R8, R0, R168, RZ, 0x9 ;  /* 0x000000a800087211 */ /* 0x000fe200078f48ff */
[----:B------:R-:W-:Y:S01]  /*0fb0*/  IMAD.WIDE R12, R105, 0x2, RZ ;  /* 0x00000002690c7825 */ /* 0x000fe200078e02ff */
[----:B------:R-:W-:-:S02]  /*0fc0*/  LOP3.LUT R6, R7, R39, RZ, 0xfc, !PT ;  /* 0x0000002707067212 */ /* 0x000fc400078efcff */
[----:B------:R-:W-:Y:S01]  /*0fd0*/  LOP3.LUT R7, R9, R39, RZ, 0xfc, !PT ;  /* 0x0000002709077212 */ /* 0x000fe200078efcff */
[----:B------:R-:W-:Y:S01]  /*0fe0*/  IMAD.WIDE R10, R121, 0x2, RZ ;  /* 0x00000002790a7825 */ /* 0x000fe200078e02ff */
[----:B------:R-:W-:Y:S02]  /*0ff0*/  LOP3.LUT R21, R12, R38, RZ, 0xfc, !PT ;  /* 0x000000260c157212 */ /* 0x000fe400078efcff */
[----:B------:R-:W-:Y:S01]  /*1000*/  LEA.HI R12, R0, R166, RZ, 0x9 ;  /* 0x000000a6000c7211 */ /* 0x000fe200078f48ff */
[----:B------:R-:W-:Y:S01]  /*1010*/  IMAD.IADD R17, R164, 0x1, -R17 ;  /* 0x00000001a4117824 */ /* 0x000fe200078e0a11 */
[-C--:B------:R-:W-:Y:S01]  /*1020*/  LOP3.LUT R2, R10, R38.reuse, RZ, 0xfc, !PT ;  /* 0x000000260a027212 */ /* 0x080fe200078efcff */
[----:B------:R-:W-:Y:S01]  /*1030*/  IMAD.WIDE R14, R119, 0x2, RZ ;  /* 0x00000002770e7825 */ /* 0x000fe200078e02ff */
[----:B------:R-:W-:Y:S02]  /*1040*/  LEA.HI R10, R0, R167, RZ, 0x9 ;  /* 0x000000a7000a7211 */ /* 0x000fe400078f48ff */
[----:B------:R-:W-:Y:S01]  /*1050*/  LOP3.LUT R19, R12, 0x1ffe00, RZ, 0xc0, !PT ;  /* 0x001ffe000c137812 */ /* 0x000fe200078ec0ff */
[----:B------:R-:W-:Y:S01]  /*1060*/  IMAD R117, R17, 0x2800, RZ ;  /* 0x0000280011757824 */ /* 0x000fe200078e02ff */
[----:B------:R-:W-:Y:S01]  /*1070*/  LOP3.LUT R17, R8, 0x1ffe00, RZ, 0xc0, !PT ;  /* 0x001ffe0008117812 */ /* 0x000fe200078ec0ff */
[----:B------:R-:W-:Y:S01]  /*1080*/  IMAD.IADD R98, R82, 0x1, R119 ;  /* 0x0000000152627824 */ /* 0x000fe200078e0277 */
[----:B------:R-:W-:Y:S01]  /*1090*/  LOP3.LUT R18, R14, R38, RZ, 0xfc, !PT ;  /* 0x000000260e127212 */ /* 0x000fe200078efcff */
[----:B------:R-:W-:Y:S01]  /*10a0*/  IMAD.IADD R12, R166, 0x1, -R19 ;  /* 0x00000001a60c7824 */ /* 0x000fe200078e0a13 */
[----:B------:R-:W-:Y:S01]  /*10b0*/  LOP3.LUT R10, R10, 0x1ffe00, RZ, 0xc0, !PT ;  /* 0x001ffe000a0a7812 */ /* 0x000fe200078ec0ff */
[----:B------:R-:W-:Y:S01]  /*10c0*/  IMAD.IADD R8, R168, 0x1, -R17 ;  /* 0x00000001a8087824 */ /* 0x000fe200078e0a11 */
[----:B------:R-:W-:Y:S01]  /*10d0*/  LEA.HI R14, R0, R165, RZ, 0x9 ;  /* 0x000000a5000e7211 */ /* 0x000fe200078f48ff */
[----:B------:R-:W-:Y:S01]  /*10e0*/  IMAD R113, R12, 0x2800, RZ ;  /* 0x000028000c717824 */ /* 0x000fe200078e02ff */
[----:B------:R-:W-:Y:S01]  /*10f0*/  LEA.HI R0, R0, R169, RZ, 0x9 ;  /* 0x000000a900007211 */ /* 0x000fe200078f48ff */
[----:B------:R-:W-:Y:S01]  /*1100*/  IMAD.IADD R10, R167, 0x1, -R10 ;  /* 0x00000001a70a7824 */ /* 0x000fe200078e0a0a */
[----:B------:R-:W-:Y:S01]  /*1110*/  LOP3.LUT R16, R14, 0x1ffe00, RZ, 0xc0, !PT ;  /* 0x001ffe000e107812 */ /* 0x000fe200078ec0ff */
[----:B------:R-:W-:Y:S01]  /*1120*/  IMAD R109, R8, 0x2800, RZ ;  /* 0x00002800086d7824 */ /* 0x000fe200078e02ff */
[-C--:B------:R-:W-:Y:S01]  /*1130*/  LOP3.LUT R9, R11, R39.reuse, RZ, 0xfc, !PT ;  /* 0x000000270b097212 */ /* 0x080fe200078efcff */
[----:B------:R-:W-:Y:S01]  /*1140*/  IMAD R111, R10, 0x2800, RZ ;  /* 0x000028000a6f7824 */ /* 0x000fe200078e02ff */
[----:B------:R-:W-:Y:S01]  /*1150*/  LOP3.LUT R0, R0, 0x1ffe00, RZ, 0xc0, !PT ;  /* 0x001ffe0000007812 */ /* 0x000fe200078ec0ff */
[----:B------:R-:W-:Y:S01]  /*1160*/  IMAD.WIDE R22, R113, 0x2, RZ ;  /* 0x0000000271167825 */ /* 0x000fe200078e02ff */
[----:B------:R-:W-:-:S02]  /*1170*/  LOP3.LUT R11, R13, R39, RZ, 0xfc, !PT ;  /* 0x000000270d0b7212 */ /* 0x000fc400078efcff */
[-C--:B------:R-:W-:Y:S01]  /*1180*/  LOP3.LUT R13, R15, R39.reuse, RZ, 0xfc, !PT ;  /* 0x000000270f0d7212 */ /* 0x080fe200078efcff */
[----:B------:R-:W-:Y:S01]  /*1190*/  IMAD.WIDE R14, R117, 0x2, RZ ;  /* 0x00000002750e7825 */ /* 0x000fe200078e02ff */
[-C--:B------:R-:W-:Y:S02]  /*11a0*/  LOP3.LUT R20, R23, R39.reuse, RZ, 0xfc, !PT ;  /* 0x0000002717147212 */ /* 0x080fe400078efcff */
[-C--:B------:R-:W-:Y:S01]  /*11b0*/  LOP3.LUT R10, R22, R38.reuse, RZ, 0xfc, !PT ;  /* 0x00000026160a7212 */ /* 0x080fe200078efcff */
[----:B------:R-:W-:Y:S01]  /*11c0*/  IMAD.IADD R16, R165, 0x1, -R16 ;  /* 0x00000001a5107824 */ /* 0x000fe200078e0a10 */
[-C--:B------:R-:W-:Y:S01]  /*11d0*/  LOP3.LUT R19, R14, R38.reuse, RZ, 0xfc, !PT ;  /* 0x000000260e137212 */ /* 0x080fe200078efcff */
[----:B------:R-:W-:Y:S01]  /*11e0*/  IMAD.WIDE R34, R109, 0x2, RZ ;  /* 0x000000026d227825 */ /* 0x000fe200078e02ff */
[----:B------:R-:W-:Y:S02]  /*11f0*/  LEA R36, P0, R52, c[0x0][0x168], 0x1 ;  /* 0x00005a0034247a11 */ /* 0x000fe400078008ff */
[----:B------:R-:W-:Y:S01]  /*1200*/  SHF.R.S32.HI R46, RZ, 0x1f, R125 ;  /* 0x0000001fff2e7819 */ /* 0x000fe2000001147d */
[----:B------:R-:W-:Y:S01]  /*1210*/  IMAD.IADD R0, R169, 0x1, -R0 ;  /* 0x00000001a9007824 */ /* 0x000fe200078e0a00 */
[----:B------:R-:W-:Y:S01]  /*1220*/  LOP3.LUT R14, R34, R38, RZ, 0xfc, !PT ;  /* 0x00000026220e7212 */ /* 0x000fe200078efcff */
[----:B------:R-:W-:Y:S01]  /*1230*/  IMAD.WIDE R32, R111, 0x2, RZ ;  /* 0x000000026f207825 */ /* 0x000fe200078e02ff */
[----:B------:R-:W-:-:S02]  /*1240*/  LOP3.LUT R23, R35, R39, RZ, 0xfc, !PT ;  /* 0x0000002723177212 */ /* 0x000fc400078efcff */
[----:B------:R-:W-:Y:S01]  /*1250*/  SHF.R.S32.HI R35, RZ, 0x1f, R123 ;  /* 0x0000001fff237819 */ /* 0x000fe2000001147b */
[----:B------:R-:W-:Y:S01]  /*1260*/  IMAD R115, R16, 0x2800, RZ ;  /* 0x0000280010737824 */ /* 0x000fe200078e02ff */
[----:B------:R-:W-:Y:S01]  /*1270*/  LEA R34, P1, R50, c[0x0][0x168], 0x1 ;  /* 0x00005a0032227a11 */ /* 0x000fe200078208ff */
[----:B------:R-:W-:Y:S01]  /*1280*/  IMAD R69, R0, 0x2800, RZ ;  /* 0x0000280000457824 */ /* 0x000fe200078e02ff */
[----:B------:R-:W-:Y:S01]  /*1290*/  LOP3.LUT R22, R33, R39, RZ, 0xfc, !PT ;  /* 0x0000002721167212 */ /* 0x000fe200078efcff */
[----:B------:R-:W-:Y:S01]  /*12a0*/  IMAD.WIDE R16, R115, 0x2, RZ ;  /* 0x0000000273107825 */ /* 0x000fe200078e02ff */
[----:B------:R-:W-:Y:S02]  /*12b0*/  LOP3.LUT R12, R32, R38, RZ, 0xfc, !PT ;  /* 0x00000026200c7212 */ /* 0x000fe400078efcff */
[----:B------:R-:W-:Y:S01]  /*12c0*/  SHF.R.S32.HI R33, RZ, 0x1f, R121 ;  /* 0x0000001fff217819 */ /* 0x000fe20000011479 */
[----:B------:R-:W-:Y:S01]  /*12d0*/  IMAD.WIDE R44, R69, 0x2, RZ ;  /* 0x00000002452c7825 */ /* 0x000fe200078e02ff */
[----:B------:R-:W-:-:S02]  /*12e0*/  LEA R32, P2, R47, c[0x0][0x168], 0x1 ;  /* 0x00005a002f207a11 */ /* 0x000fc400078408ff */
[----:B------:R-:W-:Y:S01]  /*12f0*/  LEA.HI.X R35, R50, c[0x0][0x16c], R35, 0x1, P1 ;  /* 0x00005b0032237a11 */ /* 0x000fe200008f0c23 */
[C---:B------:R-:W-:Y:S01]  /*1300*/  IMAD.IADD R94, R82.reuse, 0x1, R115 ;  /* 0x00000001525e7824 */ /* 0x040fe200078e0273 */
[-C--:B------:R-:W-:Y:S01]  /*1310*/  LOP3.LUT R51, R127, R82.reuse, RZ, 0xfc, !PT ;  /* 0x000000527f337212 */ /* 0x080fe200078efcff */
[C---:B------:R-:W-:Y:S01]  /*1320*/  IMAD.IADD R96, R82.reuse, 0x1, R117 ;  /* 0x0000000152607824 */ /* 0x040fe200078e0275 */
[----:B------:R-:W-:Y:S01]  /*1330*/  LOP3.LUT R50, R107, R82, RZ, 0xfc, !PT ;  /* 0x000000526b327212 */ /* 0x000fe200078efcff */
[----:B------:R-:W-:Y:S01]  /*1340*/  IMAD.IADD R100, R82, 0x1, R105 ;  /* 0x0000000152647824 */ /* 0x000fe200078e0269 */
[----:B------:R-:W-:Y:S01]  /*1350*/  LOP3.LUT R8, R16, R38, RZ, 0xfc, !PT ;  /* 0x0000002610087212 */ /* 0x000fe200078efcff */
[----:B------:R-:W-:Y:S01]  /*1360*/  IMAD.IADD R123, R82, 0x1, R123 ;  /* 0x00000001527b7824 */ /* 0x000fe200078e027b */
[----:B------:R-:W-:Y:S01]  /*1370*/  LEA.HI.X R37, R52, c[0x0][0x16c], R33, 0x1, P0 ;  /* 0x00005b0034257a11 */ /* 0x000fe200000f0c21 */
[C---:B------:R-:W-:Y:S01]  /*1380*/  IMAD.IADD R125, R82.reuse, 0x1, R125 ;  /* 0x00000001527d7824 */ /* 0x040fe200078e027d */
[-C--:B------:R-:W-:Y:S01]  /*1390*/  LOP3.LUT R15, R15, R39.reuse, RZ, 0xfc, !PT ;  /* 0x000000270f0f7212 */ /* 0x080fe200078efcff */
[----:B------:R-:W-:Y:S01]  /*13a0*/  IMAD.IADD R121, R82, 0x1, R83 ;  /* 0x0000000152797824 */ /* 0x000fe200078e0253 */
[----:B------:R-:W-:-:S02]  /*13b0*/  LOP3.LUT R17, R17, R39, RZ, 0xfc, !PT ;  /* 0x0000002711117212 */ /* 0x000fc400078efcff */
[----:B------:R-:W-:Y:S02]  /*13c0*/  LOP3.LUT R16, R44, R38, RZ, 0xfc, !PT ;  /* 0x000000262c107212 */ /* 0x000fe400078efcff */
[----:B------:R-:W-:Y:S02]  /*13d0*/  LOP3.LUT R0, R45, R39, RZ, 0xfc, !PT ;  /* 0x000000272d007212 */ /* 0x000fe400078efcff */
[----:B------:R-:W-:Y:S02]  /*13e0*/  LEA.HI.X R33, R47, c[0x0][0x16c], R46, 0x1, P2 ;  /* 0x00005b002f217a11 */ /* 0x000fe400010f0c2e */
[--C-:B------:R-:W-:Y:S01]  /*13f0*/  SHF.R.S32.HI R38, RZ, 0x1f, R127.reuse ;  /* 0x0000001fff267819 */ /* 0x100fe2000001147f */
[C---:B------:R-:W-:Y:S01]  /*1400*/  IMAD.IADD R127, R82.reuse, 0x1, R127 ;  /* 0x00000001527f7824 */ /* 0x040fe200078e027f */
[----:B------:R-:W-:Y:S01]  /*1410*/  SHF.R.S32.HI R39, RZ, 0x1f, R107 ;  /* 0x0000001fff277819 */ /* 0x000fe2000001146b */
[----:B------:R-:W-:Y:S01]  /*1420*/  IMAD.IADD R107, R82, 0x1, R101 ;  /* 0x00000001526b7824 */ /* 0x000fe200078e0265 */
[----:B------:R-:W-:-:S02]  /*1430*/  LOP3.LUT R47, R103, R82, RZ, 0xfc, !PT ;  /* 0x00000052672f7212 */ /* 0x000fc400078efcff */
[----:B------:R-:W-:Y:S02]  /*1440*/  LOP3.LUT R46, R101, R82, RZ, 0xfc, !PT ;  /* 0x00000052652e7212 */ /* 0x000fe400078efcff */
[----:B------:R-:W-:Y:S02]  /*1450*/  LEA R66, P0, R51, c[0x0][0x168], 0x1 ;  /* 0x00005a0033427a11 */ /* 0x000fe400078008ff */
[----:B------:R-:W-:Y:S02]  /*1460*/  LEA R64, P1, R50, c[0x0][0x168], 0x1 ;  /* 0x00005a0032407a11 */ /* 0x000fe400078208ff */
[----:B------:R-:W-:Y:S01]  /*1470*/  SHF.R.S32.HI R44, RZ, 0x1f, R103 ;  /* 0x0000001fff2c7819 */ /* 0x000fe20000011467 */
[-C--:B------:R-:W-:Y:S01]  /*1480*/  IMAD.WIDE R102, R102, R133.reuse, c[0x0][0x168] ;  /* 0x00005a0066667625 */ /* 0x080fe200078e0285 */
[----:B------:R-:W-:Y:S02]  /*1490*/  SHF.R.S32.HI R45, RZ, 0x1f, R101 ;  /* 0x0000001fff2d7819 */ /* 0x000fe40000011465 */
[----:B------:R-:W-:Y:S01]  /*14a0*/  LEA R62, P2, R47, c[0x0][0x168], 0x1 ;  /* 0x00005a002f3e7a11 */ /* 0x000fe200078408ff */
[----:B------:R-:W-:Y:S01]  /*14b0*/  IMAD.WIDE R100, R100, R133, c[0x0][0x160] ;  /* 0x0000580064647625 */ /* 0x000fe200078e0285 */
[----:B------:R-:W-:-:S02]  /*14c0*/  LEA R60, P3, R46, c[0x0][0x168], 0x1 ;  /* 0x00005a002e3c7a11 */ /* 0x000fc400078608ff */
[----:B------:R-:W-:Y:S02]  /*14d0*/  LEA.HI.X R67, R51, c[0x0][0x16c], R38, 0x1, P0 ;  /* 0x00005b0033437a11 */ /* 0x000fe400000f0c26 */
[----:B------:R-:W-:Y:S02]  /*14e0*/  LEA.HI.X R65, R50, c[0x0][0x16c], R39, 0x1, P1 ;  /* 0x00005b0032417a11 */ /* 0x000fe400008f0c27 */
[-C--:B------:R-:W-:Y:S02]  /*14f0*/  LOP3.LUT R51, R99, R82.reuse, RZ, 0xfc, !PT ;  /* 0x0000005263337212 */ /* 0x080fe400078efcff */
[----:B------:R-:W-:Y:S02]  /*1500*/  LOP3.LUT R50, R97, R82, RZ, 0xfc, !PT ;  /* 0x0000005261327212 */ /* 0x000fe400078efcff */
[----:B------:R-:W-:Y:S02]  /*1510*/  LEA.HI.X R63, R47, c[0x0][0x16c], R44, 0x1, P2 ;  /* 0x00005b002f3f7a11 */ /* 0x000fe400010f0c2c */
[----:B------:R-:W-:-:S02]  /*1520*/  LEA.HI.X R61, R46, c[0x0][0x16c], R45, 0x1, P3 ;  /* 0x00005b002e3d7a11 */ /* 0x000fc400018f0c2d */
[----:B------:R-:W-:Y:S01]  /*1530*/  SHF.R.S32.HI R38, RZ, 0x1f, R99 ;  /* 0x0000001fff267819 */ /* 0x000fe20000011463 */
[-C--:B------:R-:W-:Y:S01]  /*1540*/  IMAD.WIDE R98, R98, R133.reuse, c[0x0][0x160] ;  /* 0x0000580062627625 */ /* 0x080fe200078e0285 */
[----:B------:R-:W-:Y:S02]  /*1550*/  SHF.R.S32.HI R39, RZ, 0x1f, R97 ;  /* 0x0000001fff277819 */ /* 0x000fe40000011461 */
[-C--:B------:R-:W-:Y:S01]  /*1560*/  LOP3.LUT R47, R95, R82.reuse, RZ, 0xfc, !PT ;  /* 0x000000525f2f7212 */ /* 0x080fe200078efcff */
[----:B------:R-:W-:Y:S01]  /*1570*/  IMAD.WIDE R96, R96, R133, c[0x0][0x160] ;  /* 0x0000580060607625 */ /* 0x000fe200078e0285 */
[----:B------:R-:W-:Y:S02]  /*1580*/  LOP3.LUT R46, R93, R82, RZ, 0xfc, !PT ;  /* 0x000000525d2e7212 */ /* 0x000fe400078efcff */
[----:B------:R-:W-:Y:S02]  /*1590*/  LEA R58, P0, R51, c[0x0][0x168], 0x1 ;  /* 0x00005a00333a7a11 */ /* 0x000fe400078008ff */
[----:B------:R-:W-:-:S02]  /*15a0*/  LEA R56, P1, R50, c[0x0][0x168], 0x1 ;  /* 0x00005a0032387a11 */ /* 0x000fc400078208ff */
[----:B------:R-:W-:Y:S02]  /*15b0*/  LOP3.LUT R74, R91, R82, RZ, 0xfc, !PT ;  /* 0x000000525b4a7212 */ /* 0x000fe400078efcff */
[----:B------:R-:W-:Y:S01]  /*15c0*/  SHF.R.S32.HI R44, RZ, 0x1f, R95 ;  /* 0x0000001fff2c7819 */ /* 0x000fe2000001145f */
[----:B------:R-:W-:Y:S01]  /*15d0*/  IMAD.WIDE R94, R94, R133, c[0x0][0x160] ;  /* 0x000058005e5e7625 */ /* 0x000fe200078e0285 */
[----:B------:R-:W-:Y:S02]  /*15e0*/  SHF.R.S32.HI R45, RZ, 0x1f, R93 ;  /* 0x0000001fff2d7819 */ /* 0x000fe4000001145d */
[----:B------:R-:W-:Y:S02]  /*15f0*/  LEA R54, P2, R47, c[0x0][0x168], 0x1 ;  /* 0x00005a002f367a11 */ /* 0x000fe400078408ff */
[----:B------:R-:W-:Y:S02]  /*1600*/  LEA R52, P3, R46, c[0x0][0x168], 0x1 ;  /* 0x00005a002e347a11 */ /* 0x000fe400078608ff */
[----:B------:R-:W-:-:S02]  /*1610*/  LEA.HI.X R59, R51, c[0x0][0x16c], R38, 0x1, P0 ;  /* 0x00005b00333b7a11 */ /* 0x000fc400000f0c26 */
[----:B------:R-:W-:Y:S02]  /*1620*/  LEA.HI.X R57, R50, c[0x0][0x16c], R39, 0x1, P1 ;  /* 0x00005b0032397a11 */ /* 0x000fe400008f0c27 */
[----:B------:R-:W-:Y:S02]  /*1630*/  SHF.R.S32.HI R39, RZ, 0x1f, R91 ;  /* 0x0000001fff277819 */ /* 0x000fe4000001145b */
[-C--:B------:R-:W-:Y:S02]  /*1640*/  LOP3.LUT R72, R89, R82.reuse, RZ, 0xfc, !PT ;  /* 0x0000005259487212 */ /* 0x080fe400078efcff */
[-C--:B------:R-:W-:Y:S02]  /*1650*/  LOP3.LUT R73, R87, R82.reuse, RZ, 0xfc, !PT ;  /* 0x0000005257497212 */ /* 0x080fe400078efcff */
[----:B------:R-:W-:Y:S02]  /*1660*/  LEA R50, P0, R74, c[0x0][0x168], 0x1 ;  /* 0x00005a004a327a11 */ /* 0x000fe400078008ff */
[----:B------:R-:W-:-:S02]  /*1670*/  LOP3.LUT R71, R85, R82, RZ, 0xfc, !PT ;  /* 0x0000005255477212 */ /* 0x000fc400078efcff */
[----:B------:R-:W-:Y:S02]  /*1680*/  LEA.HI.X R55, R47, c[0x0][0x16c], R44, 0x1, P2 ;  /* 0x00005b002f377a11 */ /* 0x000fe400010f0c2c */
[----:B------:R-:W-:Y:S02]  /*1690*/  LEA.HI.X R53, R46, c[0x0][0x16c], R45, 0x1, P3 ;  /* 0x00005b002e357a11 */ /* 0x000fe400018f0c2d */
[--C-:B------:R-:W-:Y:S01]  /*16a0*/  SHF.R.S32.HI R45, RZ, 0x1f, R89.reuse ;  /* 0x0000001fff2d7819 */ /* 0x100fe20000011459 */
[----:B------:R-:W-:Y:S01]  /*16b0*/  IMAD.IADD R89, R82, 0x1, R89 ;  /* 0x0000000152597824 */ /* 0x000fe200078e0259 */
[----:B------:R-:W-:Y:S02]  /*16c0*/  SHF.R.S32.HI R68, RZ, 0x1f, R87 ;  /* 0x0000001fff447819 */ /* 0x000fe40000011457 */
[----:B------:R-:W-:Y:S02]  /*16d0*/  LEA R46, P1, R72, c[0x0][0x168], 0x1 ;  /* 0x00005a00482e7a11 */ /* 0x000fe400078208ff */
[----:B------:R-:W-:-:S02]  /*16e0*/  LEA R38, P2, R73, c[0x0][0x168], 0x1 ;  /* 0x00005a0049267a11 */ /* 0x000fc400078408ff */
[----:B------:R-:W-:Y:S01]  /*16f0*/  LEA.HI.X R51, R74, c[0x0][0x16c], R39, 0x1, P0 ;  /* 0x00005b004a337a11 */ /* 0x000fe200000f0c27 */
[----:B------:R-:W-:Y:S01]  /*1700*/  IMAD.IADD R74, R82, 0x1, R69 ;  /* 0x00000001524a7824 */ /* 0x000fe200078e0245 */
[----:B------:R-:W-:Y:S02]  /*1710*/  SHF.R.S32.HI R70, RZ, 0x1f, R85 ;  /* 0x0000001fff467819 */ /* 0x000fe40000011455 */
[----:B------:R-:W-:Y:S01]  /*1720*/  LEA R44, P3, R71, c[0x0][0x168], 0x1 ;  /* 0x00005a00472c7a11 */ /* 0x000fe200078608ff */
[----:B------:R-:W-:Y:S01]  /*1730*/  IMAD.WIDE R74, R74, R133, c[0x0][0x160] ;  /* 0x000058004a4a7625 */ /* 0x000fe200078e0285 */
[-C--:B------:R-:W-:Y:S02]  /*1740*/  LOP3.LUT R78, R83, R82.reuse, RZ, 0xfc, !PT ;  /* 0x00000052534e7212 */ /* 0x080fe400078efcff */
[-C--:B------:R-:W-:Y:S02]  /*1750*/  LOP3.LUT R80, R69, R82.reuse, RZ, 0xfc, !PT ;  /* 0x0000005245507212 */ /* 0x080fe400078efcff */
[----:B------:R-:W-:Y:S01]  /*1760*/  LOP3.LUT R77, R109, R82, RZ, 0xfc, !PT ;  /* 0x000000526d4d7212 */ /* 0x000fe200078efcff */
[----:B------:R1:W-:Y:S01]  /*1770*/  LDGSTS.E.BYPASS.128 [R204+0x18000], [R74.64] ;  /* 0x180000004acc7fae */ /* 0x0003e2000b901c4c */
[----:B------:R-:W-:-:S02]  /*1780*/  LEA.HI.X R47, R72, c[0x0][0x16c], R45, 0x1, P1 ;  /* 0x00005b00482f7a11 */ /* 0x000fc400008f0c2d */
[----:B------:R-:W-:Y:S02]  /*1790*/  LEA.HI.X R39, R73, c[0x0][0x16c], R68, 0x1, P2 ;  /* 0x00005b0049277a11 */ /* 0x000fe400010f0c44 */
[----:B------:R-:W-:Y:S02]  /*17a0*/  LEA.HI.X R45, R71, c[0x0][0x16c], R70, 0x1, P3 ;  /* 0x00005b00472d7a11 */ /* 0x000fe400018f0c46 */
[----:B------:R-:W-:Y:S02]  /*17b0*/  SHF.R.S32.HI R73, RZ, 0x1f, R83 ;  /* 0x0000001fff497819 */ /* 0x000fe40000011453 */
[----:B------:R-:W-:Y:S02]  /*17c0*/  LEA R68, P2, R78, c[0x0][0x168], 0x1 ;  /* 0x00005a004e447a11 */ /* 0x000fe400078408ff */
[----:B------:R-:W-:Y:S02]  /*17d0*/  SHF.R.S32.HI R71, RZ, 0x1f, R69 ;  /* 0x0000001fff477819 */ /* 0x000fe40000011445 */
[----:B------:R-:W-:-:S02]  /*17e0*/  LEA R72, P0, R80, c[0x0][0x160], 0x1 ;  /* 0x0000580050487a11 */ /* 0x000fc400078008ff */
[----:B------:R-:W-:Y:S02]  /*17f0*/  SHF.R.S32.HI R76, RZ, 0x1f, R109 ;  /* 0x0000001fff4c7819 */ /* 0x000fe4000001146d */
[----:B------:R-:W-:Y:S02]  /*1800*/  LEA R70, P1, R77, c[0x0][0x160], 0x1 ;  /* 0x000058004d467a11 */ /* 0x000fe400078208ff */
[-C--:B------:R-:W-:Y:S02]  /*1810*/  LOP3.LUT R129, R117, R82.reuse, RZ, 0xfc, !PT ;  /* 0x0000005275817212 */ /* 0x080fe400078efcff */
[-C--:B------:R-:W-:Y:S02]  /*1820*/  LOP3.LUT R90, R113, R82.reuse, RZ, 0xfc, !PT ;  /* 0x00000052715a7212 */ /* 0x080fe400078efcff */
[----:B------:R-:W-:Y:S02]  /*1830*/  LEA.HI.X R69, R78, c[0x0][0x16c], R73, 0x1, P2 ;  /* 0x00005b004e457a11 */ /* 0x000fe400010f0c49 */
[----:B------:R-:W-:-:S02]  /*1840*/  LOP3.LUT R92, R111, R82, RZ, 0xfc, !PT ;  /* 0x000000526f5c7212 */ /* 0x000fc400078efcff */
[----:B------:R-:W-:Y:S02]  /*1850*/  LEA.HI.X R73, R80, c[0x0][0x164], R71, 0x1, P0 ;  /* 0x0000590050497a11 */ /* 0x000fe400000f0c47 */
[----:B------:R-:W-:Y:S02]  /*1860*/  LEA.HI.X R71, R77, c[0x0][0x164], R76, 0x1, P1 ;  /* 0x000059004d477a11 */ /* 0x000fe400008f0c4c */
[----:B------:R-:W-:Y:S02]  /*1870*/  SHF.R.S32.HI R86, RZ, 0x1f, R117 ;  /* 0x0000001fff567819 */ /* 0x000fe40000011475 */
[----:B-1----:R-:W-:Y:S02]  /*1880*/  LEA R74, P3, R129, c[0x0][0x160], 0x1 ;  /* 0x00005800814a7a11 */ /* 0x002fe400078608ff */
[----:B------:R-:W-:Y:S02]  /*1890*/  SHF.R.S32.HI R79, RZ, 0x1f, R113 ;  /* 0x0000001fff4f7819 */ /* 0x000fe40000011471 */
[----:B------:R-:W-:-:S02]  /*18a0*/  LEA R78, P1, R90, c[0x0][0x160], 0x1 ;  /* 0x000058005a4e7a11 */ /* 0x000fc400078208ff */
[----:B------:R-:W-:Y:S02]  /*18b0*/  SHF.R.S32.HI R77, RZ, 0x1f, R111 ;  /* 0x0000001fff4d7819 */ /* 0x000fe4000001146f */
[----:B------:R-:W-:Y:S02]  /*18c0*/  LEA R80, P0, R92, c[0x0][0x160], 0x1 ;  /* 0x000058005c507a11 */ /* 0x000fe400078008ff */
[----:B------:R-:W-:Y:S01]  /*18d0*/  LEA.HI.X R75, R129, c[0x0][0x164], R86, 0x1, P3 ;  /* 0x00005900814b7a11 */ /* 0x000fe200018f0c56 */
[----:B------:R-:W-:Y:S01]  /*18e0*/  IMAD.IADD R86, R82, 0x1, R109 ;  /* 0x0000000152567824 */ /* 0x000fe200078e026d */
[----:B------:R-:W-:Y:S01]  /*18f0*/  LEA.HI.X R79, R90, c[0x0][0x164], R79, 0x1, P1 ;  /* 0x000059005a4f7a11 */ /* 0x000fe200008f0c4f */
[----:B------:R-:W-:Y:S01]  /*1900*/  IMAD.IADD R90, R82, 0x1, R111 ;  /* 0x00000001525a7824 */ /* 0x000fe200078e026f */
[----:B------:R-:W-:Y:S01]  /*1910*/  LEA.HI.X R81, R92, c[0x0][0x164], R77, 0x1, P0 ;  /* 0x000059005c517a11 */ /* 0x000fe200000f0c4d */
[----:B------:R-:W-:Y:S01]  /*1920*/  IMAD.IADD R92, R82, 0x1, R113 ;  /* 0x00000001525c7824 */ /* 0x000fe200078e0271 */
[-C--:B------:R-:W-:Y:S01]  /*1930*/  LOP3.LUT R131, R115, R82.reuse, RZ, 0xfc, !PT ;  /* 0x0000005273837212 */ /* 0x080fe200078efcff */
[-C--:B------:R-:W-:Y:S01]  /*1940*/  IMAD.WIDE R86, R86, R133.reuse, c[0x0][0x160] ;  /* 0x0000580056567625 */ /* 0x080fe200078e0285 */
[----:B------:R-:W-:Y:S01]  /*1950*/  SHF.R.S32.HI R84, RZ, 0x1f, R115 ;  /* 0x0000001fff547819 */ /* 0x000fe20000011473 */
[----:B------:R-:W-:Y:S01]  /*1960*/  CS2R R128, SRZ ;  /* 0x0000000000807805 */ /* 0x000fe2000001ff00 */
[----:B------:R-:W-:Y:S01]  /*1970*/  LEA R76, P2, R131, c[0x0][0x160], 0x1 ;  /* 0x00005800834c7a11 */ /* 0x000fe200078408ff */
[-C--:B------:R-:W-:Y:S01]  /*1980*/  IMAD.WIDE R90, R90, R133.reuse, c[0x0][0x160] ;  /* 0x000058005a5a7625 */ /* 0x080fe200078e0285 */
[-C--:B------:R-:W-:Y:S01]  /*1990*/  LOP3.LUT R122, R105, R82.reuse, RZ, 0xfc, !PT ;  /* 0x00000052697a7212 */ /* 0x080fe200078efcff */
[----:B------:R1:W-:Y:S01]  /*19a0*/  LDGSTS.E.BYPASS.128 [R204+0x18800], [R86.64] ;  /* 0x1880000056cc7fae */ /* 0x0003e2000b901c4c */
[----:B------:R-:W-:Y:S01]  /*19b0*/  LEA.HI.X R77, R131, c[0x0][0x164], R84, 0x1, P2 ;  /* 0x00005900834d7a11 */ /* 0x000fe200010f0c54 */
[-C--:B------:R-:W-:Y:S01]  /*19c0*/  IMAD.WIDE R92, R92, R133.reuse, c[0x0][0x160] ;  /* 0x000058005c5c7625 */ /* 0x080fe200078e0285 */
[----:B------:R-:W-:Y:S01]  /*19d0*/  SHF.R.S32.HI R105, RZ, 0x1f, R105 ;  /* 0x0000001fff697819 */ /* 0x000fe20000011469 */
[----:B------:R2:W-:Y:S01]  /*19e0*/  LDGSTS.E.BYPASS.128 [R204+0x19000], [R90.64] ;  /* 0x190000005acc7fae */ /* 0x0005e2000b901c4c */
[C---:B------:R-:W-:Y:S01]  /*19f0*/  LEA R84, P1, R122.reuse, c[0x0][0x160], 0x1 ;  /* 0x000058007a547a11 */ /* 0x040fe200078208ff */
[----:B------:R-:W-:Y:S01]  /*1a00*/  CS2R R130, SRZ ;  /* 0x0000000000827805 */ /* 0x000fe2000001ff00 */
[----:B------:R-:W-:Y:S01]  /*1a10*/  LOP3.LUT R124, R119, R82, RZ, 0xfc, !PT ;  /* 0x00000052777c7212 */ /* 0x000fe200078efcff */
[----:B------:R3:W-:Y:S01]  /*1a20*/  LDGSTS.E.BYPASS.128 [R204+0x19800], [R92.64] ;  /* 0x198000005ccc7fae */ /* 0x0007e2000b901c4c */
[----:B------:R-:W-:Y:S01]  /*1a30*/  LEA.HI.X R85, R122, c[0x0][0x164], R105, 0x1, P1 ;  /* 0x000059007a557a11 */ /* 0x000fe200008f0c69 */
[-C--:B------:R-:W-:Y:S01]  /*1a40*/  IMAD.WIDE R104, R104, R133.reuse, c[0x0][0x168] ;  /* 0x00005a0068687625 */ /* 0x080fe200078e0285 */
[----:B------:R-:W-:Y:S01]  /*1a50*/  SHF.R.S32.HI R83, RZ, 0x1f, R119 ;  /* 0x0000001fff537819 */ /* 0x000fe20000011477 */
[----:B------:R4:W-:Y:S01]  /*1a60*/  LDGSTS.E.BYPASS.128 [R204+0x1a000], [R94.64] ;  /* 0x1a0000005ecc7fae */ /* 0x0009e2000b901c4c */
[C---:B------:R-:W-:Y:S01]  /*1a70*/  LEA R82, P0, R124.reuse, c[0x0][0x160], 0x1 ;  /* 0x000058007c527a11 */ /* 0x040fe200078008ff */
[-C--:B-1----:R-:W-:Y:S01]  /*1a80*/  IMAD.WIDE R86, R123, R133.reuse, c[0x0][0x168] ;  /* 0x00005a007b567625 */ /* 0x082fe200078e0285 */
[----:B------:R-:W-:Y:S01]  /*1a90*/  IADD3 R43, P4, R43, c[0x0][0x168], RZ ;  /* 0x00005a002b2b7a10 */ /* 0x000fe20007f9e0ff */
[----:B------:R1:W-:Y:S01]  /*1aa0*/  LDGSTS.E.BYPASS.128 [R204+0x1a800], [R96.64] ;  /* 0x1a80000060cc7fae */ /* 0x0003e2000b901c4c */
[----:B------:R-:W-:Y:S01]  /*1ab0*/  LEA.HI.X R83, R124, c[0x0][0x164], R83, 0x1, P0 ;  /* 0x000059007c537a11 */ /* 0x000fe200000f0c53 */
[-C--:B--2---:R-:W-:Y:S01]  /*1ac0*/  IMAD.WIDE R90, R125, R133.reuse, c[0x0][0x168] ;  /* 0x00005a007d5a7625 */ /* 0x084fe200078e0285 */
[----:B------:R-:W-:Y:S01]  /*1ad0*/  IADD3 R48, P3, R48, c[0x0][0x168], RZ ;  /* 0x00005a0030307a10 */ /* 0x000fe20007f7e0ff */
[----:B------:R2:W-:Y:S01]  /*1ae0*/  LDGSTS.E.BYPASS.128 [R204+0x1b000], [R98.64] ;  /* 0x1b00000062cc7fae */ /* 0x0005e2000b901c4c */
[----:B------:R-:W-:Y:S01]  /*1af0*/  IADD3 R160, P6, R43, 0x300, RZ ;  /* 0x000003002ba07810 */ /* 0x000fe20007fde0ff */
[-C--:B---3--:R-:W-:Y:S01]  /*1b00*/  IMAD.WIDE R92, R127, R133.reuse, c[0x0][0x168] ;  /* 0x00005a007f5c7625 */ /* 0x088fe200078e0285 */
[----:B------:R-:W-:Y:S01]  /*1b10*/  IADD3 R42, P2, R42, c[0x0][0x168], RZ ;  /* 0x00005a002a2a7a10 */ /* 0x000fe20007f5e0ff */
[----:B------:R3:W-:Y:S01]  /*1b20*/  LDGSTS.E.BYPASS.128 [R204+0x1b800], [R100.64] ;  /* 0x1b80000064cc7fae */ /* 0x0007e2000b901c4c */
[----:B------:R-:W-:Y:S01]  /*1b30*/  IADD3 R158, P5, R48, 0x300, RZ ;  /* 0x00000300309e7810 */ /* 0x000fe20007fbe0ff */
[-C--:B----4-:R-:W-:Y:S01]  /*1b40*/  IMAD.WIDE R94, R106, R133.reuse, c[0x0][0x168] ;  /* 0x00005a006a5e7625 */ /* 0x090fe200078e0285 */
[----:B------:R-:W-:Y:S01]  /*1b50*/  IADD3 R41, P0, R41, c[0x0][0x168], RZ ;  /* 0x00005a0029297a10 */ /* 0x000fe20007f1e0ff */
[----:B------:R-:W0:Y:S01]  /*1b60*/  LDGDEPBAR ;  /* 0x00000000000079af */ /* 0x000e220000000000 */
[----:B------:R-:W-:Y:S01]  /*1b70*/  IADD3.X R159, RZ, c[0x0][0x16c], R159, P6, P4 ;  /* 0x00005b00ff9f7a10 */ /* 0x000fe200037e849f */
[-C--:B-1----:R-:W-:Y:S01]  /*1b80*/  IMAD.WIDE R96, R107, R133.reuse, c[0x0][0x168] ;  /* 0x00005a006b607625 */ /* 0x082fe200078e0285 */
[----:B------:R-:W-:Y:S01]  /*1b90*/  IADD3 R156, P6, R42, 0x300, RZ ;  /* 0x000003002a9c7810 */ /* 0x000fe20007fde0ff */
[----:B------:R1:W-:Y:S01]  /*1ba0*/  LDGSTS.E.BYPASS.128 [R204], [R102.64] ;  /* 0x0000000066cc7fae */ /* 0x0003e2000b901c4c */
[----:B------:R-:W-:Y:S01]  /*1bb0*/  IADD3 R40, P1, R40, c[0x0][0x168], RZ ;  /* 0x00005a0028287a10 */ /* 0x000fe20007f3e0ff */
[-C--:B--2---:R-:W-:Y:S01]  /*1bc0*/  IMAD.WIDE R98, R108, R133.reuse, c[0x0][0x168] ;  /* 0x00005a006c627625 */ /* 0x084fe200078e0285 */
[----:B------:R-:W-:Y:S01]  /*1bd0*/  IADD3.X R157, RZ, c[0x0][0x16c], R157, P5, P3 ;  /* 0x00005b00ff9d7a10 */ /* 0x000fe20002fe649d */
[----:B------:R2:W-:Y:S01]  /*1be0*/  LDGSTS.E.BYPASS.128 [R204+0x800], [R86.64] ;  /* 0x0080000056cc7fae */ /* 0x0005e2000b901c4c */
[----:B------:R-:W-:Y:S01]  /*1bf0*/  IADD3 R154, P5, R41, 0x300, RZ ;  /* 0x00000300299a7810 */ /* 0x000fe20007fbe0ff */
[-C--:B---3--:R-:W-:Y:S01]  /*1c00*/  IMAD.WIDE R100, R110, R133.reuse, c[0x0][0x168] ;  /* 0x00005a006e647625 */ /* 0x088fe200078e0285 */
[----:B------:R-:W-:Y:S01]  /*1c10*/  IADD3 R31, P4, R31, c[0x0][0x168], RZ ;  /* 0x00005a001f1f7a10 */ /* 0x000fe20007f9e0ff */
[----:B------:R3:W-:Y:S01]  /*1c20*/  LDGSTS.E.BYPASS.128 [R204+0x1000], [R90.64] ;  /* 0x010000005acc7fae */ /* 0x0007e2000b901c4c */
[----:B------:R-:W-:Y:S01]  /*1c30*/  IADD3.X R155, RZ, c[0x0][0x16c], R155, P6, P2 ;  /* 0x00005b00ff9b7a10 */ /* 0x000fe200037e449b */
[-C--:B------:R-:W-:Y:S01]  /*1c40*/  IMAD.WIDE R106, R114, R133.reuse, c[0x0][0x168] ;  /* 0x00005a00726a7625 */ /* 0x080fe200078e0285 */
[----:B------:R-:W-:Y:S01]  /*1c50*/  IADD3 R152, P6, R40, 0x300, RZ ;  /* 0x0000030028987810 */ /* 0x000fe20007fde0ff */
[----:B------:R4:W-:Y:S01]  /*1c60*/  LDGSTS.E.BYPASS.128 [R204+0x1800], [R92.64] ;  /* 0x018000005ccc7fae */ /* 0x0009e2000b901c4c */
[----:B------:R-:W-:Y:S01]  /*1c70*/  IADD3 R30, P3, R30, c[0x0][0x168], RZ ;  /* 0x00005a001e1e7a10 */ /* 0x000fe20007f7e0ff */
[-C--:B-1----:R-:W-:Y:S01]  /*1c80*/  IMAD.WIDE R102, R112, R133.reuse, c[0x0][0x168] ;  /* 0x00005a0070667625 */ /* 0x082fe200078e0285 */
[----:B------:R-:W-:Y:S01]  /*1c90*/  IADD3.X R153, RZ, c[0x0][0x16c], R153, P5, P0 ;  /* 0x00005b00ff997a10 */ /* 0x000fe20002fe0499 */
[----:B------:R1:W-:Y:S01]  /*1ca0*/  LDGSTS.E.BYPASS.128 [R204+0x2000], [R104.64] ;  /* 0x0200000068cc7fae */ /* 0x0003e2000b901c4c */
[----:B------:R-:W-:Y:S01]  /*1cb0*/  IADD3 R150, P5, R31, 0x300, RZ ;  /* 0x000003001f967810 */ /* 0x000fe20007fbe0ff */
[-C--:B--2---:R-:W-:Y:S01]  /*1cc0*/  IMAD.WIDE R86, R116, R133.reuse, c[0x0][0x168] ;  /* 0x00005a0074567625 */ /* 0x084fe200078e0285 */
[----:B------:R-:W-:Y:S01]  /*1cd0*/  IADD3 R29, P2, R29, c[0x0][0x168], RZ ;  /* 0x00005a001d1d7a10 */ /* 0x000fe20007f5e0ff */
[----:B------:R2:W-:Y:S01]  /*1ce0*/  LDGSTS.E.BYPASS.128 [R204+0x2800], [R94.64] ;  /* 0x028000005ecc7fae */ /* 0x0005e2000b901c4c */
[----:B------:R-:W-:Y:S01]  /*1cf0*/  IADD3.X R151, RZ, c[0x0][0x16c], R151, P6, P1 ;  /* 0x00005b00ff977a10 */ /* 0x000fe200037e2497 */
[-C--:B---3--:R-:W-:Y:S01]  /*1d00*/  IMAD.WIDE R90, R89, R133.reuse, c[0x0][0x168] ;  /* 0x00005a00595a7625 */ /* 0x088fe200078e0285 */
[----:B------:R-:W-:Y:S01]  /*1d10*/  IADD3 R148, P6, R30, 0x300, RZ ;  /* 0x000003001e947810 */ /* 0x000fe20007fde0ff */
[----:B------:R3:W-:Y:S01]  /*1d20*/  LDGSTS.E.BYPASS.128 [R204+0x3000], [R96.64] ;  /* 0x0300000060cc7fae */ /* 0x0007e2000b901c4c */
[----:B------:R-:W-:Y:S01]  /*1d30*/  IADD3 R28, P0, R28, c[0x0][0x168], RZ ;  /* 0x00005a001c1c7a10 */ /* 0x000fe20007f1e0ff */
[-C--:B----4-:R-:W-:Y:S01]  /*1d40*/  IMAD.WIDE R92, R118, R133.reuse, c[0x0][0x168] ;  /* 0x00005a00765c7625 */ /* 0x090fe200078e0285 */
[----:B------:R-:W-:Y:S01]  /*1d50*/  IADD3.X R149, RZ, c[0x0][0x16c], R149, P5, P4 ;  /* 0x00005b00ff957a10 */ /* 0x000fe20002fe8495 */
[----:B------:R4:W-:Y:S01]  /*1d60*/  LDGSTS.E.BYPASS.128 [R204+0x3800], [R98.64] ;  /* 0x0380000062cc7fae */ /* 0x0009e2000b901c4c */
[----:B------:R-:W-:Y:S01]  /*1d70*/  IADD3 R146, P4, R29, 0x300, RZ ;  /* 0x000003001d927810 */ /* 0x000fe20007f9e0ff */
[-C--:B-1----:R-:W-:Y:S01]  /*1d80*/  IMAD.WIDE R104, R121, R133.reuse, c[0x0][0x168] ;  /* 0x00005a0079687625 */ /* 0x082fe200078e0285 */
[----:B------:R-:W-:Y:S01]  /*1d90*/  IADD3 R27, P1, R27, c[0x0][0x168], RZ ;  /* 0x00005a001b1b7a10 */ /* 0x000fe20007f3e0ff */
[----:B------:R1:W-:Y:S01]  /*1da0*/  LDGSTS.E.BYPASS.128 [R204+0x4000], [R100.64] ;  /* 0x0400000064cc7fae */ /* 0x0003e2000b901c4c */
[----:B------:R-:W-:Y:S01]  /*1db0*/  IADD3.X R147, RZ, c[0x0][0x16c], R147, P6, P3 ;  /* 0x00005b00ff937a10 */ /* 0x000fe200037e6493 */
[----:B--2---:R-:W-:Y:S01]  /*1dc0*/  IMAD.WIDE R94, R120, R133, c[0x0][0x168] ;  /* 0x00005a00785e7625 */ /* 0x004fe200078e0285 */
[----:B------:R-:W-:Y:S01]  /*1dd0*/  IADD3 R144, P6, R28, 0x300, RZ ;  /* 0x000003001c907810 */ /* 0x000fe20007fde0ff */
[----:B------:R2:W-:Y:S01]  /*1de0*/  LDGSTS.E.BYPASS.128 [R204+0x4800], [R102.64] ;  /* 0x0480000066cc7fae */ /* 0x0005e2000b901c4c */
[----:B------:R-:W-:Y:S01]  /*1df0*/  IADD3 R26, P5, R26, c[0x0][0x168], RZ ;  /* 0x00005a001a1a7a10 */ /* 0x000fe20007fbe0ff */
[----:B---3--:R-:W-:Y:S01]  /*1e00*/  CS2R R96, SRZ ;  /* 0x0000000000607805 */ /* 0x008fe2000001ff00 */
[----:B------:R-:W-:Y:S01]  /*1e10*/  IADD3.X R145, RZ, c[0x0][0x16c], R145, P4, P2 ;  /* 0x00005b00ff917a10 */ /* 0x000fe200027e4491 */
[----:B------:R3:W-:Y:S01]  /*1e20*/  LDGSTS.E.BYPASS.128 [R204+0x5000], [R106.64] ;  /* 0x050000006acc7fae */ /* 0x0007e2000b901c4c */
[----:B------:R-:W-:Y:S01]  /*1e30*/  IADD3 R142, P4, R27, 0x300, RZ ;  /* 0x000003001b8e7810 */ /* 0x000fe20007f9e0ff */
[----:B----4-:R-:W-:Y:S01]  /*1e40*/  CS2R R98, SRZ ;  /* 0x0000000000627805 */ /* 0x010fe2000001ff00 */
[----:B------:R-:W-:Y:S01]  /*1e50*/  IADD3 R25, P3, R25, c[0x0][0x168], RZ ;  /* 0x00005a0019197a10 */ /* 0x000fe20007f7e0ff */
[----:B------:R4:W-:Y:S01]  /*1e60*/  LDGSTS.E.BYPASS.128 [R204+0x5800], [R86.64] ;  /* 0x0580000056cc7fae */ /* 0x0009e2000b901c4c */
[----:B------:R-:W-:Y:S01]  /*1e70*/  IADD3.X R143, RZ, c[0x0][0x16c], R143, P6, P0 ;  /* 0x00005b00ff8f7a10 */ /* 0x000fe200037e048f */
[----:B-1----:R-:W-:Y:S01]  /*1e80*/  CS2R R100, SRZ ;  /* 0x0000000000647805 */ /* 0x002fe2000001ff00 */
[----:B------:R-:W-:Y:S01]  /*1e90*/  IADD3 R140, P6, R26, 0x300, RZ ;  /* 0x000003001a8c7810 */ /* 0x000fe20007fde0ff */
[----:B------:R1:W-:Y:S01]  /*1ea0*/  LDGSTS.E.BYPASS.128 [R204+0x6000], [R90.64] ;  /* 0x060000005acc7fae */ /* 0x0003e2000b901c4c */
[----:B------:R-:W-:Y:S01]  /*1eb0*/  IADD3 R136, P2, R24, c[0x0][0x168], RZ ;  /* 0x00005a0018887a10 */ /* 0x000fe20007f5e0ff */
[----:B--2---:R-:W-:Y:S01]  /*1ec0*/  CS2R R102, SRZ ;  /* 0x0000000000667805 */ /* 0x004fe2000001ff00 */
[----:B------:R-:W-:Y:S01]  /*1ed0*/  IADD3.X R141, RZ, c[0x0][0x16c], R141, P4, P1 ;  /* 0x00005b00ff8d7a10 */ /* 0x000fe200027e248d */
[----:B------:R2:W-:Y:S01]  /*1ee0*/  LDGSTS.E.BYPASS.128 [R204+0x6800], [R92.64] ;  /* 0x068000005ccc7fae */ /* 0x0005e2000b901c4c */
[----:B------:R-:W-:Y:S01]  /*1ef0*/  IADD3 R138, P4, R25, 0x300, RZ ;  /* 0x00000300198a7810 */ /* 0x000fe20007f9e0ff */
[----:B---3--:R-:W-:Y:S01]  /*1f00*/  CS2R R106, SRZ ;  /* 0x00000000006a7805 */ /* 0x008fe2000001ff00 */
[----:B------:R-:W-:Y:S01]  /*1f10*/  IADD3 R3, P1, R3, c[0x0][0x168], RZ ;  /* 0x00005a0003037a10 */ /* 0x000fe20007f3e0ff */
[----:B------:R3:W-:Y:S01]  /*1f20*/  LDGSTS.E.BYPASS.128 [R204+0x7000], [R94.64] ;  /* 0x070000005ecc7fae */ /* 0x0007e2000b901c4c */
[----:B------:R-:W-:Y:S01]  /*1f30*/  IADD3.X R139, RZ, c[0x0][0x16c], R139, P6, P5 ;  /* 0x00005b00ff8b7a10 */ /* 0x000fe200037ea48b */
[----:B------:R-:W-:Y:S01]  /*1f40*/  CS2R R112, SRZ ;  /* 0x0000000000707805 */ /* 0x000fe2000001ff00 */
[----:B------:R-:W-:Y:S01]  /*1f50*/  IADD3 R24, P0, R5, c[0x0][0x168], RZ ;  /* 0x00005a0005187a10 */ /* 0x000fe20007f1e0ff */
[----:B------:R1:W-:Y:S01]  /*1f60*/  LDGSTS.E.BYPASS.128 [R204+0x7800], [R104.64] ;  /* 0x0780000068cc7fae */ /* 0x0003e2000b901c4c */
[----:B------:R-:W-:Y:S01]  /*1f70*/  IADD3 R136, P6, R136, 0x300, RZ ;  /* 0x0000030088887810 */ /* 0x000fe20007fde0ff */
[----:B------:R-:W-:Y:S01]  /*1f80*/  CS2R R114, SRZ ;  /* 0x0000000000727805 */ /* 0x000fe2000001ff00 */
[----:B------:R-:W-:Y:S01]  /*1f90*/  IADD3.X R137, RZ, c[0x0][0x16c], R137, P4, P3 ;  /* 0x00005b00ff897a10 */ /* 0x000fe200027e6489 */
[----:B------:R-:W0:Y:S04]  /*1fa0*/  LDGDEPBAR ;  /* 0x00000000000079af */ /* 0x000e280000000000 */
[----:B------:R-:W-:Y:S01]  /*1fb0*/  BAR.SYNC.DEFER_BLOCKING 0x0 ;  /* 0x0000000000007b1d */ /* 0x000fe20000010000 */
[----:B------:R-:W-:Y:S01]  /*1fc0*/  IADD3 R5, P5, R2, c[0x0][0x168], RZ ;  /* 0x00005a0002057a10 */ /* 0x000fe20007fbe0ff */
[----:B--2---:R-:W-:Y:S01]  /*1fd0*/  CS2R R92, SRZ ;  /* 0x00000000005c7805 */ /* 0x004fe2000001ff00 */
[----:B------:R-:W-:Y:S01]  /*1fe0*/  IADD3 R3, P3, R3, 0x300, RZ ;  /* 0x0000030003037810 */ /* 0x000fe20007f7e0ff */
[----:B-1----:R-:W-:Y:S01]  /*1ff0*/  CS2R R104, SRZ ;  /* 0x0000000000687805 */ /* 0x002fe2000001ff00 */
[----:B------:R-:W-:Y:S01]  /*2000*/  IADD3 R2, P4, R24, 0x300, RZ ;  /* 0x0000030018027810 */ /* 0x000fe20007f9e0ff */
[----:B---3--:R-:W-:Y:S01]  /*2010*/  CS2R R94, SRZ ;  /* 0x00000000005e7805 */ /* 0x008fe2000001ff00 */
[----:B------:R-:W-:Y:S01]  /*2020*/  IADD3.X R4, RZ, c[0x0][0x16c], R4, P6, P2 ;  /* 0x00005b00ff047a10 */ /* 0x000fe200037e4404 */
[----:B----4-:R-:W-:Y:S01]  /*2030*/  CS2R R86, SRZ ;  /* 0x0000000000567805 */ /* 0x010fe2000001ff00 */
[----:B------:R-:W-:-:S02]  /*2040*/  IADD3 R24, P2, R21, c[0x0][0x160], RZ ;  /* 0x0000580015187a10 */ /* 0x000fc40007f5e0ff */
[----:B------:R-:W-:Y:S02]  /*2050*/  IADD3 R5, P6, R5, 0x300, RZ ;  /* 0x0000030005057810 */ /* 0x000fe40007fde0ff */
[----:B------:R-:W-:Y:S02]  /*2060*/  IADD3.X R7, RZ, c[0x0][0x16c], R7, P3, P1 ;  /* 0x00005b00ff077a10 */ /* 0x000fe40001fe2407 */
[----:B------:R-:W-:Y:S02]  /*2070*/  IADD3.X R6, RZ, c[0x0][0x16c], R6, P4, P0 ;  /* 0x00005b00ff067a10 */ /* 0x000fe400027e0406 */
[----:B------:R-:W-:Y:S02]  /*2080*/  IADD3 R21, P1, R8, c[0x0][0x160], RZ ;  /* 0x0000580008157a10 */ /* 0x000fe40007f3e0ff */
[----:B------:R-:W-:Y:S02]  /*2090*/  IADD3 R18, P4, R18, c[0x0][0x160], RZ ;  /* 0x0000580012127a10 */ /* 0x000fe40007f9e0ff */
[----:B------:R-:W-:-:S02]  /*20a0*/  IADD3 R8, P3, R24, 0x300, RZ ;  /* 0x0000030018087810 */ /* 0x000fc40007f7e0ff */
[----:B------:R-:W-:Y:S01]  /*20b0*/  IADD3 R19, P0, R19, c[0x0][0x160], RZ ;  /* 0x0000580013137a10 */ /* 0x000fe20007f1e0ff */
[----:B------:R-:W-:Y:S01]  /*20c0*/  @!PT LDS RZ, [RZ] ;  /* 0x00000000fffff984 */ /* 0x000fe20000000800 */
[----:B------:R-:W-:Y:S01]  /*20d0*/  @!PT LDS RZ, [RZ] ;  /* 0x00000000fffff984 */ /* 0x000fe20000000800 */
[----:B------:R-:W-:Y:S01]  /*20e0*/  @!PT LDS RZ, [RZ] ;  /* 0x00000000fffff984 */ /* 0x000fe20000000800 */
[----:B------:R1:W-:Y:S01]  /*20f0*/  LDGSTS.E.BYPASS.128 [R204+0x1c000], [R72.64+0x100] ;  /* 0x1c00010048cc7fae */ /* 0x0003e2000b901c4c */
[----:B------:R-:W-:Y:S02]  /*2100*/  IADD3.X R9, RZ, c[0x0][0x16c], R9, P6, P5 ;  /* 0x00005b00ff097a10 */ /* 0x000fe400037ea409 */
[----:B------:R-:W-:Y:S01]  /*2110*/  IADD3 R24, P5, R10, c[0x0][0x160], RZ ;  /* 0x000058000a187a10 */ /* 0x000fe20007fbe0ff */
[----:B------:R2:W-:Y:S01]  /*2120*/  LDGSTS.E.BYPASS.128 [R204+0x1c800], [R70.64+0x100] ;  /* 0x1c80010046cc7fae */ /* 0x0005e2000b901c4c */
[----:B------:R-:W-:Y:S02]  /*2130*/  IADD3 R10, P6, R18, 0x300, RZ ;  /* 0x00000300120a7810 */ /* 0x000fe40007fde0ff */
[----:B------:R-:W-:Y:S01]  /*2140*/  IADD3.X R11, RZ, c[0x0][0x164], R11, P3, P2 ;  /* 0x00005900ff0b7a10 */ /* 0x000fe20001fe440b */
[----:B------:R3:W-:Y:S01]  /*2150*/  LDGSTS.E.BYPASS.128 [R204+0x1d000], [R80.64+0x100] ;  /* 0x1d00010050cc7fae */ /* 0x0007e2000b901c4c */
[----:B------:R-:W-:-:S02]  /*2160*/  IADD3 R18, P2, R12, c[0x0][0x160], RZ ;  /* 0x000058000c127a10 */ /* 0x000fc40007f5e0ff */
[----:B------:R-:W-:Y:S01]  /*2170*/  IADD3 R12, P3, R19, 0x300, RZ ;  /* 0x00000300130c7810 */ /* 0x000fe20007f7e0ff */
        /* <DEDUP_REMOVED lines=11> */
[----:B------:R-:W-:Y:S01]  /*2230*/  IADD3.X R20, RZ, c[0x0][0x164], R20, P3, P5 ;  /* 0x00005900ff147a10 */ /* 0x000fe20001fea414 */
[----:B------:R1:W-:Y:S01]  /*2240*/  LDGSTS.E.BYPASS.128 [R204+0x1f800], [R84.64+0x100] ;  /* 0x1f80010054cc7fae */ /* 0x0003e2000b901c4c */
[----:B------:R-:W-:Y:S02]  /*2250*/  IADD3 R18, P6, R18, 0x300, RZ ;  /* 0x0000030012127810 */ /* 0x000fe40007fde0ff */
[----:B------:R-:W-:Y:S01]  /*2260*/  IADD3 R19, P1, R19, 0x300, RZ ;  /* 0x0000030013137810 */ /* 0x000fe20007f3e0ff */
[----:B------:R-:W0:Y:S01]  /*2270*/  LDGDEPBAR ;  /* 0x00000000000079af */ /* 0x000e220000000000 */
[----:B------:R-:W-:-:S02]  /*2280*/  IADD3 R21, P3, R21, 0x300, RZ ;  /* 0x0000030015157810 */ /* 0x000fc40007f7e0ff */
[----:B------:R-:W-:Y:S01]  /*2290*/  IADD3.X R22, RZ, c[0x0][0x164], R22, P6, P2 ;  /* 0x00005900ff167a10 */ /* 0x000fe200037e4416 */
[----:B------:R1:W-:Y:S01]  /*22a0*/  LDGSTS.E.BYPASS.128 [R204+0x8000], [R36.64+0x100] ;  /* 0x0800010024cc7fae */ /* 0x0003e2000b901c4c */
[----:B------:R-:W-:Y:S02]  /*22b0*/  IADD3.X R23, RZ, c[0x0][0x164], R23, P1, P4 ;  /* 0x00005900ff177a10 */ /* 0x000fe40000fe8417 */
[----:B------:R-:W-:Y:S01]  /*22c0*/  IADD3.X R0, RZ, c[0x0][0x164], R0, P3, P0 ;  /* 0x00005900ff007a10 */ /* 0x000fe20001fe0400 */
[----:B------:R1:W-:Y:S04]  /*22d0*/  LDGSTS.E.BYPASS.128 [R204+0x8800], [R34.64+0x100] ;  /* 0x0880010022cc7fae */ /* 0x0003e8000b901c4c */
        /* <DEDUP_REMOVED lines=14> */
[----:B------:R-:W0:Y:S04]  /*23c0*/  LDGDEPBAR ;  /* 0x00000000000079af */ /* 0x000e280000000000 */
[----:B------:R-:W-:Y:S06]  /*23d0*/  BAR.SYNC.DEFER_BLOCKING 0x0 ;  /* 0x0000000000007b1d */ /* 0x000fec0000010000 */
[----:B------:R-:W-:Y:S01]  /*23e0*/  @!PT LDS RZ, [RZ] ;  /* 0x00000000fffff984 */ /* 0x000fe20000000800 */
[----:B------:R-:W-:Y:S01]  /*23f0*/  @!PT LDS RZ, [RZ] ;  /* 0x00000000fffff984 */ /* 0x000fe20000000800 */
[----:B------:R-:W-:Y:S01]  /*2400*/  @!PT LDS RZ, [RZ] ;  /* 0x00000000fffff984 */ /* 0x000fe20000000800 */
[----:B------:R1:W-:Y:S04]  /*2410*/  LDGSTS.E.BYPASS.128 [R204+0x20000], [R72.64+0x200] ;  /* 0x2000020048cc7fae */ /* 0x0003e8000b901c4c */
[----:B------:R2:W-:Y:S04]  /*2420*/  LDGSTS.E.BYPASS.128 [R204+0x20800], [R70.64+0x200] ;  /* 0x2080020046cc7fae */ /* 0x0005e8000b901c4c */
[----:B------:R3:W-:Y:S04]  /*2430*/  LDGSTS.E.BYPASS.128 [R204+0x21000], [R80.64+0x200] ;  /* 0x2100020050cc7fae */ /* 0x0007e8000b901c4c */
[----:B------:R4:W-:Y:S04]  /*2440*/  LDGSTS.E.BYPASS.128 [R204+0x21800], [R78.64+0x200] ;  /* 0x218002004ecc7fae */ /* 0x0009e8000b901c4c */
[----:B------:R1:W-:Y:S01]  /*2450*/  LDGSTS.E.BYPASS.128 [R204+0x22000], [R76.64+0x200] ;  /* 0x220002004ccc7fae */ /* 0x0003e2000b901c4c */
[----:B--2---:R-:W-:-:S03]  /*2460*/  CS2R R70, SRZ ;  /* 0x0000000000467805 */ /* 0x004fc6000001ff00 */
[----:B------:R2:W-:Y:S01]  /*2470*/  LDGSTS.E.BYPASS.128 [R204+0x22800], [R74.64+0x200] ;  /* 0x228002004acc7fae */ /* 0x0005e2000b901c4c */
[----:B---3--:R-:W-:-:S03]  /*2480*/  CS2R R80, SRZ ;  /* 0x0000000000507805 */ /* 0x008fc6000001ff00 */
[----:B------:R3:W-:Y:S01]  /*2490*/  LDGSTS.E.BYPASS.128 [R204+0x23000], [R82.64+0x200] ;  /* 0x2300020052cc7fae */ /* 0x0007e2000b901c4c */
[----:B----4-:R-:W-:-:S03]  /*24a0*/  CS2R R78, SRZ ;  /* 0x00000000004e7805 */ /* 0x010fc6000001ff00 */
[----:B------:R4:W-:Y:S01]  /*24b0*/  LDGSTS.E.BYPASS.128 [R204+0x23800], [R84.64+0x200] ;  /* 0x2380020054cc7fae */ /* 0x0009e2000b901c4c */
[----:B-1----:R-:W-:-:S03]  /*24c0*/  CS2R R76, SRZ ;  /* 0x00000000004c7805 */ /* 0x002fc6000001ff00 */
[----:B------:R-:W0:Y:S04]  /*24d0*/  LDGDEPBAR ;  /* 0x00000000000079af */ /* 0x000e280000000000 */
[----:B------:R1:W-:Y:S01]  /*24e0*/  LDGSTS.E.BYPASS.128 [R204+0x10000], [R36.64+0x200] ;  /* 0x1000020024cc7fae */ /* 0x0003e2000b901c4c */
[----:B---3--:R-:W-:-:S03]  /*24f0*/  CS2R R82, SRZ ;  /* 0x0000000000527805 */ /* 0x008fc6000001ff00 */
[----:B------:R3:W-:Y:S01]  /*2500*/  LDGSTS.E.BYPASS.128 [R204+0x10800], [R34.64+0x200] ;  /* 0x1080020022cc7fae */ /* 0x0007e2000b901c4c */
[----:B----4-:R-:W-:-:S03]  /*2510*/  CS2R R84, SRZ ;  /* 0x0000000000547805 */ /* 0x010fc6000001ff00 */
[----:B------:R4:W-:Y:S04]  /*2520*/  LDGSTS.E.BYPASS.128 [R204+0x11000], [R32.64+0x200] ;  /* 0x1100020020cc7fae */ /* 0x0009e8000b901c4c */
[----:B------:R2:W-:Y:S01]  /*2530*/  LDGSTS.E.BYPASS.128 [R204+0x11800], [R66.64+0x200] ;  /* 0x1180020042cc7fae */ /* 0x0005e2000b901c4c */
[----:B-1----:R-:W-:-:S03]  /*2540*/  CS2R R36, SRZ ;  /* 0x0000000000247805 */ /* 0x002fc6000001ff00 */
[----:B------:R1:W-:Y:S01]  /*2550*/  LDGSTS.E.BYPASS.128 [R204+0x12000], [R64.64+0x200] ;  /* 0x1200020040cc7fae */ /* 0x0003e2000b901c4c */
[----:B---3--:R-:W-:-:S03]  /*2560*/  CS2R R34, SRZ ;  /* 0x0000000000227805 */ /* 0x008fc6000001ff00 */
[----:B------:R3:W-:Y:S01]  /*2570*/  LDGSTS.E.BYPASS.128 [R204+0x12800], [R62.64+0x200] ;  /* 0x128002003ecc7fae */ /* 0x0007e2000b901c4c */
[----:B----4-:R-:W-:-:S03]  /*2580*/  CS2R R32, SRZ ;  /* 0x0000000000207805 */ /* 0x010fc6000001ff00 */
[----:B------:R4:W-:Y:S04]  /*2590*/  LDGSTS.E.BYPASS.128 [R204+0x13000], [R60.64+0x200] ;  /* 0x130002003ccc7fae */ /* 0x0009e8000b901c4c */
[----:B------:R2:W-:Y:S01]  /*25a0*/  LDGSTS.E.BYPASS.128 [R204+0x13800], [R58.64+0x200] ;  /* 0x138002003acc7fae */ /* 0x0005e2000b901c4c */
[----:B-1----:R-:W-:-:S03]  /*25b0*/  LOP3.LUT R65, R49, 0x40, RZ, 0xfc, !PT ;  /* 0x0000004031417812 */ /* 0x002fc600078efcff */
[----:B------:R1:W-:Y:S01]  /*25c0*/  LDGSTS.E.BYPASS.128 [R204+0x14000], [R56.64+0x200] ;  /* 0x1400020038cc7fae */ /* 0x0003e2000b901c4c */
[--C-:B------:R-:W-:Y:S01]  /*25d0*/  LOP3.LUT R172, R65, 0x18, R176.reuse, 0x78, !PT ;  /* 0x0000001841ac7812 */ /* 0x100fe200078e78b0 */
[----:B---3--:R-:W-:Y:S01]  /*25e0*/  CS2R R62, SRZ ;  /* 0x00000000003e7805 */ /* 0x008fe2000001ff00 */
[----:B------:R-:W-:Y:S01]  /*25f0*/  LOP3.LUT R176, R177, 0x7, R176, 0xf8, !PT ;  /* 0x00000007b1b07812 */ /* 0x000fe200078ef8b0 */
[----:B------:R3:W-:Y:S01]  /*2600*/  LDGSTS.E.BYPASS.128 [R204+0x14800], [R54.64+0x200] ;  /* 0x1480020036cc7fae */ /* 0x0007e2000b901c4c */
[----:B----4-:R-:W-:-:S03]  /*2610*/  CS2R R60, SRZ ;  /* 0x00000000003c7805 */ /* 0x010fc6000001ff00 */
[----:B------:R4:W-:Y:S01]  /*2620*/  LDGSTS.E.BYPASS.128 [R204+0x15000], [R52.64+0x200] ;  /* 0x1500020034cc7fae */ /* 0x0009e2000b901c4c */
[----:B------:R-:W-:Y:S01]  /*2630*/  IMAD.SHL.U32 R175, R176, 0x80, RZ ;  /* 0x00000080b0af7824 */ /* 0x000fe200078e00ff */
[----:B--2---:R-:W-:Y:S02]  /*2640*/  CS2R R58, SRZ ;  /* 0x00000000003a7805 */ /* 0x004fe4000001ff00 */
[----:B------:R2:W-:Y:S01]  /*2650*/  LDGSTS.E.BYPASS.128 [R204+0x15800], [R50.64+0x200] ;  /* 0x1580020032cc7fae */ /* 0x0005e2000b901c4c */
[----:B-1----:R-:W-:Y:S01]  /*2660*/  CS2R R56, SRZ ;  /* 0x0000000000387805 */ /* 0x002fe2000001ff00 */
[----:B------:R-:W-:Y:S02]  /*2670*/  LOP3.LUT R174, R175, R178, RZ, 0xfc, !PT ;  /* 0x000000b2afae7212 */ /* 0x000fe400078efcff */
[----:B------:R1:W-:Y:S01]  /*2680*/  LDGSTS.E.BYPASS.128 [R204+0x16000], [R46.64+0x200] ;  /* 0x160002002ecc7fae */ /* 0x0003e2000b901c4c */
[----:B---3--:R-:W-:-:S03]  /*2690*/  CS2R R54, SRZ ;  /* 0x0000000000367805 */ /* 0x008fc6000001ff00 */
[----:B------:R3:W-:Y:S01]  /*26a0*/  LDGSTS.E.BYPASS.128 [R204+0x16800], [R38.64+0x200] ;  /* 0x1680020026cc7fae */ /* 0x0007e2000b901c4c */
[----:B----4-:R-:W-:-:S03]  /*26b0*/  CS2R R52, SRZ ;  /* 0x0000000000347805 */ /* 0x010fc6000001ff00 */
[----:B------:R4:W-:Y:S01]  /*26c0*/  LDGSTS.E.BYPASS.128 [R204+0x17000], [R44.64+0x200] ;  /* 0x170002002ccc7fae */ /* 0x0009e2000b901c4c */
[----:B--2---:R-:W-:Y:S02]  /*26d0*/  LOP3.LUT R50, R205, 0x8, RZ, 0xc0, !PT ;  /* 0x00000008cd327812 */ /* 0x004fe400078ec0ff */
[--C-:B------:R-:W-:Y:S01]  /*26e0*/  LOP3.LUT R51, R194, 0x30, R205.reuse, 0xf8, !PT ;  /* 0x00000030c2337812 */ /* 0x100fe200078ef8cd */
[----:B------:R2:W-:Y:S01]  /*26f0*/  LDGSTS.E.BYPASS.128 [R204+0x17800], [R68.64+0x200] ;  /* 0x1780020044cc7fae */ /* 0x0005e2000b901c4c */
[----:B------:R-:W-:Y:S01]  /*2700*/  LOP3.LUT R64, R50, 0x50, RZ, 0xfc, !PT ;  /* 0x0000005032407812 */ /* 0x000fe200078efcff */
[----:B-1----:R-:W-:Y:S01]  /*2710*/  CS2R R46, SRZ ;  /* 0x00000000002e7805 */ /* 0x002fe2000001ff00 */
[C-C-:B------:R-:W-:Y:S01]  /*2720*/  LOP3.LUT R196, R51.reuse, 0x30, R50.reuse, 0x1e, !PT ;  /* 0x0000003033c47812 */ /* 0x140fe200078e1e32 */
[----:B------:R-:W0:Y:S01]  /*2730*/  LDGDEPBAR ;  /* 0x00000000000079af */ /* 0x000e220000000000 */
[--C-:B------:R-:W-:Y:S01]  /*2740*/  LOP3.LUT R188, R51, 0x70, R50.reuse, 0x1e, !PT ;  /* 0x0000007033bc7812 */ /* 0x100fe200078e1e32 */
[----:B---3--:R-:W-:Y:S01]  /*2750*/  CS2R R38, SRZ ;  /* 0x0000000000267805 */ /* 0x008fe2000001ff00 */
[----:B------:R-:W-:Y:S01]  /*2760*/  LOP3.LUT R50, R205, 0x10, R50, 0x2e, !PT ;  /* 0x00000010cd327812 */ /* 0x000fe200078e2e32 */
[----:B----4-:R-:W-:Y:S01]  /*2770*/  CS2R R44, SRZ ;  /* 0x00000000002c7805 */ /* 0x010fe2000001ff00 */
[----:B------:R-:W-:-:S02]  /*2780*/  LOP3.LUT R64, R64, 0x10, R205, 0x78, !PT ;  /* 0x0000001040407812 */ /* 0x000fc400078e78cd */
[--C-:B------:R-:W-:Y:S01]  /*2790*/  LOP3.LUT R51, R50, 0x20, R205.reuse, 0xf8, !PT ;  /* 0x0000002032337812 */ /* 0x100fe200078ef8cd */
[----:B--2---:R-:W-:Y:S01]  /*27a0*/  CS2R R68, SRZ ;  /* 0x0000000000447805 */ /* 0x004fe2000001ff00 */
[----:B------:R-:W-:Y:S02]  /*27b0*/  LOP3.LUT R67, R64, 0x20, R205, 0xf8, !PT ;  /* 0x0000002040437812 */ /* 0x000fe400078ef8cd */
[-C--:B------:R-:W-:Y:S02]  /*27c0*/  LOP3.LUT R200, R51, R194.reuse, RZ, 0x3c, !PT ;  /* 0x000000c233c87212 */ /* 0x080fe400078e3cff */
[----:B------:R-:W-:Y:S02]  /*27d0*/  LOP3.LUT R192, R67, R194, RZ, 0x3c, !PT ;  /* 0x000000c243c07212 */ /* 0x000fe400078e3cff */
[----:B------:R-:W-:Y:S02]  /*27e0*/  LOP3.LUT R194, R194, 0x40, R49, 0x1e, !PT ;  /* 0x00000040c2c27812 */ /* 0x000fe400078e1e31 */
[----:B------:R-:W-:-:S02]  /*27f0*/  IADD3 R49, R175, 0x1000, RZ ;  /* 0x00001000af317810 */ /* 0x000fc40007ffe0ff */
[-C--:B------:R-:W-:Y:S02]  /*2800*/  LOP3.LUT R182, R194, R181.reuse, RZ, 0xfc, !PT ;  /* 0x000000b5c2b67212 */ /* 0x080fe400078efcff */
[-C--:B------:R-:W-:Y:S02]  /*2810*/  LOP3.LUT R183, R196, R181.reuse, RZ, 0xfc, !PT ;  /* 0x000000b5c4b77212 */ /* 0x080fe400078efcff */
[-C--:B------:R-:W-:Y:S02]  /*2820*/  LOP3.LUT R179, R188, R181.reuse, RZ, 0xfc, !PT ;  /* 0x000000b5bcb37212 */ /* 0x080fe400078efcff */
[----:B------:R-:W-:Y:S02]  /*2830*/  LOP3.LUT R185, R200, R181, RZ, 0xfc, !PT ;  /* 0x000000b5c8b97212 */ /* 0x000fe400078efcff */
[-C--:B------:R-:W-:Y:S02]  /*2840*/  LOP3.LUT R193, R194, R203.reuse, RZ, 0xfc, !PT ;  /* 0x000000cbc2c17212 */ /* 0x080fe400078efcff */
[----:B------:R-:W-:-:S02]  /*2850*/  LOP3.LUT R195, R196, R203, RZ, 0xfc, !PT ;  /* 0x000000cbc4c37212 */ /* 0x000fc400078efcff */
[-C--:B------:R-:W-:Y:S02]  /*2860*/  LOP3.LUT R187, R188, R203.reuse, RZ, 0xfc, !PT ;  /* 0x000000cbbcbb7212 */ /* 0x080fe400078efcff */
[----:B------:R-:W-:Y:S02]  /*2870*/  LOP3.LUT R170, R49, R178, RZ, 0xfc, !PT ;  /* 0x000000b231aa7212 */ /* 0x000fe400078efcff */
[----:B------:R-:W-:Y:S02]  /*2880*/  LOP3.LUT R199, R200, R203, RZ, 0xfc, !PT ;  /* 0x000000cbc8c77212 */ /* 0x000fe400078efcff */
[C---:B------:R-:W-:Y:S02]  /*2890*/  LOP3.LUT R181, R192.reuse, R181, RZ, 0xfc, !PT ;  /* 0x000000b5c0b57212 */ /* 0x040fe400078efcff */
[----:B------:R-:W-:Y:S02]  /*28a0*/  LOP3.LUT R191, R192, R203, RZ, 0xfc, !PT ;  /* 0x000000cbc0bf7212 */ /* 0x000fe400078efcff */
.L_x_1:
[----:B------:R-:W-:-:S04]  /*28b0*/  DEPBAR.LE SB0, 0x4 ;  /* 0x000081000000791a */ /* 0x000fc80000000000 */
[----:B------:R-:W-:Y:S01]  /*28c0*/  UIADD3 UR9, UR9, 0x1, URZ ;  /* 0x0000000109097890 */ /* 0x000fe2000fffe03f */
[----:B------:R-:W-:Y:S01]  /*28d0*/  IMAD.IADD R29, R178, 0x1, R175 ;  /* 0x00000001b21d7824 */ /* 0x000fe200078e02af */
[----:B------:R-:W-:Y:S01]  /*28e0*/  UIADD3 UR8, UR8, 0x1, URZ ;  /* 0x0000000108087890 */ /* 0x000fe2000fffe03f */
[----:B------:R-:W-:Y:S01]  /*28f0*/  IMAD.IADD R28, R202, 0x1, R203 ;  /* 0x00000001ca1c7824 */ /* 0x000fe200078e02cb */
[----:B------:R-:W-:Y:S01]  /*2900*/  UISETP.GE.AND UP0, UPT, UR9, 0x3, UPT ;  /* 0x000000030900788c */ /* 0x000fe2000bf06270 */
[----:B------:R-:W-:Y:S01]  /*2910*/  IMAD.IADD R207, R203, 0x1, R200 ;  /* 0x00000001cbcf7824 */ /* 0x000fe200078e02c8 */
[----:B------:R-:W-:Y:S02]  /*2920*/  UISETP.GE.AND UP1, UPT, UR8, 0x3, UPT ;  /* 0x000000030800788c */ /* 0x000fe4000bf26270 */
[----:B------:R-:W-:Y:S02]  /*2930*/  USEL UR9, UR9, URZ, !UP0 ;  /* 0x0000003f09097287 */ /* 0x000fe4000c000000 */
[----:B------:R-:W-:-:S02]  /*2940*/  UISETP.GE.U32.AND UP0, UPT, UR4, 0x4d, UPT ;  /* 0x0000004d0400788c */ /* 0x000fc4000bf06070 */
[----:B------:R-:W-:Y:S02]  /*2950*/  ULEA UR10, UR9, 0x18000, 0xe ;  /* 0x00018000090a7891 */ /* 0x000fe4000f8e703f */
[----:B------:R-:W-:Y:S02]  /*2960*/  USHF.L.U32 UR11, UR9, 0xf, URZ ;  /* 0x0000000f090b7899 */ /* 0x000fe4000800063f */
[----:B------:R-:W-:Y:S02]  /*2970*/  UISETP.GE.U32.AND.EX UP0, UPT, UR5, URZ, UPT, UP0 ;  /* 0x0000003f0500728c */ /* 0x000fe4000bf06100 */
[----:B------:R-:W-:Y:S01]  /*2980*/  LEA R124, R186, UR10, 0x1 ;  /* 0x0000000aba7c7c11 */ /* 0x000fe2000f8e08ff */
[----:B------:R-:W-:Y:S01]  /*2990*/  BAR.SYNC.DEFER_BLOCKING 0x0 ;  /* 0x0000000000007b1d */ /* 0x000fe20000010000 */
[----:B------:R-:W-:Y:S01]  /*29a0*/  LEA R48, R174, UR11, 0x1 ;  /* 0x0000000bae307c11 */ /* 0x000fe2000f8e08ff */
[----:B------:R-:W-:Y:S01]  /*29b0*/  USEL UR8, UR8, URZ, !UP1 ;  /* 0x0000003f08087287 */ /* 0x000fe2000c800000 */
[----:B------:R-:W-:Y:S01]  /*29c0*/  LEA R24, R170, UR11, 0x1 ;  /* 0x0000000baa187c11 */ /* 0x000fe2000f8e08ff */
[----:B------:R-:W-:Y:S01]  /*29d0*/  UIADD3 UR4, UP1, UR4, 0x1, URZ ;  /* 0x0000000104047890 */ /* 0x000fe2000ff3e03f */
[----:B------:R-:W-:-:S02]  /*29e0*/  LEA R108, R201, UR10, 0x1 ;  /* 0x0000000ac96c7c11 */ /* 0x000fc4000f8e08ff */
[----:B------:R-:W-:Y:S01]  /*29f0*/  LEA R65, R29, UR11, 0x1 ;  /* 0x0000000b1d417c11 */ /* 0x000fe2000f8e08ff */
[----:B------:R-:W-:Y:S01]  /*2a00*/  UIADD3.X UR5, URZ, UR5, URZ, UP1, !UPT ;  /* 0x000000053f057290 */ /* 0x000fe20008ffe43f */
[----:B------:R-:W-:Y:S02]  /*2a10*/  LEA R116, R28, UR10, 0x1 ;  /* 0x0000000a1c747c11 */ /* 0x000fe4000f8e08ff */
[----:B------:R-:W-:Y:S02]  /*2a20*/  LEA R40, R199, UR10, 0x1 ;  /* 0x0000000ac7287c11 */ /* 0x000fe4000f8e08ff */
[----:B------:R-:W-:Y:S02]  /*2a30*/  LEA R207, R207, UR10, 0x1 ;  /* 0x0000000acfcf7c11 */ /* 0x000fe4000f8e08ff */
[----:B------:R-:W-:Y:S02]  /*2a40*/  LEA R64, R185, UR10, 0x1 ;  /* 0x0000000ab9407c11 */ /* 0x000fe4000f8e08ff */
[----:B------:R-:W-:-:S02]  /*2a50*/  LEA R209, R183, UR10, 0x1 ;  /* 0x0000000ab7d17c11 */ /* 0x000fc4000f8e08ff */
[----:B------:R-:W-:Y:S01]  /*2a60*/  PLOP3.LUT P0, PT, PT, PT, UP0, 0x80, 0x0 ;  /* 0x000000000000781c */ /* 0x000fe20003f0f008 */
[----:B------:R-:W-:Y:S04]  /*2a70*/  LDSM.16.M88.4 R48, [R48] ;  /* 0x000000003030783b */ /* 0x000fe80000000200 */
[----:B------:R-:W-:Y:S04]  /*2a80*/  LDSM.16.M88.4 R24, [R24] ;  /* 0x000000001818783b */ /* 0x000fe80000000200 */
[----:B------:R-:W-:Y:S04]  /*2a90*/  LDSM.16.M88.4 R28, [R65+0x4000] ;  /* 0x00400000411c783b */ /* 0x000fe80000000200 */
[----:B------:R-:W1:Y:S04]  /*2aa0*/  LDSM.16.M88.4 R88, [R116+0x1000] ;  /* 0x001000007458783b */ /* 0x000e680000000200 */
[----:B------:R-:W2:Y:S04]  /*2ab0*/  LDSM.16.M88.4 R124, [R124] ;  /* 0x000000007c7c783b */ /* 0x000ea80000000200 */
[----:B------:R-:W3:Y:S04]  /*2ac0*/  LDSM.16.M88.4 R108, [R108] ;  /* 0x000000006c6c783b */ /* 0x000ee80000000200 */
[----:B------:R-:W4:Y:S04]  /*2ad0*/  LDSM.16.M88.4 R120, [R65+0x6000] ;  /* 0x006000004178783b */ /* 0x000f280000000200 */
[----:B------:R-:W2:Y:S04]  /*2ae0*/  LDSM.16.M88.4 R132, [R116+0x3000] ;  /* 0x003000007484783b */ /* 0x000ea80000000200 */
[----:B------:R-:W2:Y:S04]  /*2af0*/  LDSM.16.M88.4 R72, [R207+0x1000] ;  /* 0x00100000cf48783b */ /* 0x000ea80000000200 */
[----:B------:R-:W2:Y:S04]  /*2b00*/  LDSM.16.M88.4 R40, [R40] ;  /* 0x000000002828783b */ /* 0x000ea80000000200 */
[----:B------:R-:W3:Y:S01]  /*2b10*/  LDSM.16.M88.4 R64, [R64] ;  /* 0x000000004040783b */ /* 0x000ee20000000200 */
[C---:B-1----:R-:W-:Y:S08]  /*2b20*/  HMMA.16816.F32.BF16 R52, R88.reuse, R48, R52 ;  /* 0x000000305834723c */ /* 0x042ff00000041834 */
[C---:B------:R-:W-:Y:S08]  /*2b30*/  HMMA.16816.F32.BF16 R56, R88.reuse, R24, R56 ;  /* 0x000000185838723c */ /* 0x040ff00000041838 */
[----:B------:R-:W-:Y:S08]  /*2b40*/  HMMA.16816.F32.BF16 R60, R88, R28, R60 ;  /* 0x0000001c583c723c */ /* 0x000ff0000004183c */
[C---:B--2---:R-:W-:Y:S08]  /*2b50*/  HMMA.16816.F32.BF16 R100, R124.reuse, R48, R100 ;  /* 0x000000307c64723c */ /* 0x044ff00000041864 */
[C---:B------:R-:W-:Y:S08]  /*2b60*/  HMMA.16816.F32.BF16 R104, R124.reuse, R24, R104 ;  /* 0x000000187c68723c */ /* 0x040ff00000041868 */
[----:B------:R-:W-:Y:S08]  /*2b70*/  HMMA.16816.F32.BF16 R112, R124, R28, R112 ;  /* 0x0000001c7c70723c */ /* 0x000ff00000041870 */
[C---:B---3--:R-:W-:Y:S08]  /*2b80*/  HMMA.16816.F32.BF16 R32, R108.reuse, R48, R32 ;  /* 0x000000306c20723c */ /* 0x048ff00000041820 */
[C---:B------:R-:W-:Y:S08]  /*2b90*/  HMMA.16816.F32.BF16 R36, R108.reuse, R24, R36 ;  /* 0x000000186c24723c */ /* 0x040ff00000041824 */
[C---:B------:R-:W-:Y:S08]  /*2ba0*/  HMMA.16816.F32.BF16 R44, R108.reuse, R28, R44 ;  /* 0x0000001c6c2c723c */ /* 0x040ff0000004182c */
[-C--:B----4-:R-:W-:Y:S08]  /*2bb0*/  HMMA.16816.F32.BF16 R80, R108, R120.reuse, R80 ;  /* 0x000000786c50723c */ /* 0x090ff00000041850 */
[-C--:B------:R-:W-:Y:S08]  /*2bc0*/  HMMA.16816.F32.BF16 R88, R88, R120.reuse, R96 ;  /* 0x000000785858723c */ /* 0x080ff00000041860 */
[----:B------:R-:W-:Y:S08]  /*2bd0*/  HMMA.16816.F32.BF16 R124, R124, R120, R92 ;  /* 0x000000787c7c723c */ /* 0x000ff0000004185c */
[C---:B------:R-:W-:Y:S08]  /*2be0*/  HMMA.16816.F32.BF16 R116, R132.reuse, R48, R84 ;  /* 0x000000308474723c */ /* 0x040ff00000041854 */
[C---:B------:R-:W-:Y:S07]  /*2bf0*/  HMMA.16816.F32.BF16 R96, R132.reuse, R24, R76 ;  /* 0x000000188460723c */ /* 0x040fee000004184c */
[----:B------:R-:W-:Y:S01]  /*2c00*/  LEA R25, R173, UR11, 0x1 ;  /* 0x0000000bad197c11 */ /* 0x000fe2000f8e08ff */
[----:B------:R-:W-:Y:S01]  /*2c10*/  HMMA.16816.F32.BF16 R108, R132, R28, R68 ;  /* 0x0000001c846c723c */ /* 0x000fe20000041844 */
[----:B------:R-:W-:-:S05]  /*2c20*/  IMAD.IADD R24, R203, 0x1, R198 ;  /* 0x00000001cb187824 */ /* 0x000fca00078e02c6 */
[----:B------:R-:W-:Y:S02]  /*2c30*/  LEA R208, R24, UR10, 0x1 ;  /* 0x0000000a18d07c11 */ /* 0x000fe4000f8e08ff */
[----:B------:R-:W-:Y:S01]  /*2c40*/  HMMA.16816.F32.BF16 R92, R132, R120, R128 ;  /* 0x00000078845c723c */ /* 0x000fe20000041880 */
[----:B------:R1:W2:Y:S06]  /*2c50*/  LDSM.16.M88.4 R132, [R207+0x3000] ;  /* 0x00300000cf84783b */ /* 0x0002ac0000000200 */
[----:B------:R-:W-:Y:S01]  /*2c60*/  IMAD R121, R176, 0x100, R25 ;  /* 0x00000100b0797824 */ /* 0x000fe200078e0219 */
[C---:B------:R-:W-:Y:S01]  /*2c70*/  HMMA.16816.F32.BF16 R52, R72.reuse, R50, R52 ;  /* 0x000000324834723c */ /* 0x040fe20000041834 */
[----:B------:R-:W-:Y:S01]  /*2c80*/  LEA R128, R197, UR10, 0x1 ;  /* 0x0000000ac5807c11 */ /* 0x000fe2000f8e08ff */
[----:B-1----:R-:W-:Y:S01]  /*2c90*/  IMAD.IADD R207, R203, 0x1, R196 ;  /* 0x00000001cbcf7824 */ /* 0x002fe200078e02c4 */
[----:B------:R-:W-:Y:S01]  /*2ca0*/  LEA R120, R184, UR10, 0x1 ;  /* 0x0000000ab8787c11 */ /* 0x000fe2000f8e08ff */
[----:B------:R-:W-:Y:S03]  /*2cb0*/  LDSM.16.M88.4 R84, [R121] ;  /* 0x000000007954783b */ /* 0x000fe60000000200 */
[----:B------:R-:W-:Y:S01]  /*2cc0*/  LEA R207, R207, UR10, 0x1 ;  /* 0x0000000acfcf7c11 */ /* 0x000fe2000f8e08ff */
[C---:B------:R-:W-:Y:S01]  /*2cd0*/  HMMA.16816.F32.BF16 R56, R72.reuse, R26, R56 ;  /* 0x0000001a4838723c */ /* 0x040fe20000041838 */
[----:B------:R-:W-:Y:S04]  /*2ce0*/  LDSM.16.M88.4 R76, [R121+0x2000] ;  /* 0x00200000794c783b */ /* 0x000fe80000000200 */
[----:B------:R-:W-:Y:S03]  /*2cf0*/  LDSM.16.M88.4 R68, [R121+0x4000] ;  /* 0x004000007944783b */ /* 0x000fe60000000200 */
[----:B------:R-:W-:Y:S01]  /*2d00*/  HMMA.16816.F32.BF16 R60, R72, R30, R60 ;  /* 0x0000001e483c723c */ /* 0x000fe2000004183c */
[----:B------:R-:W-:Y:S07]  /*2d10*/  LDSM.16.M88.4 R128, [R128] ;  /* 0x000000008080783b */ /* 0x000fee0000000200 */
[C---:B------:R-:W-:Y:S08]  /*2d20*/  HMMA.16816.F32.BF16 R32, R40.reuse, R50, R32 ;  /* 0x000000322820723c */ /* 0x040ff00000041820 */
[C---:B------:R-:W-:Y:S08]  /*2d30*/  HMMA.16816.F32.BF16 R36, R40.reuse, R26, R36 ;  /* 0x0000001a2824723c */ /* 0x040ff00000041824 */
[C---:B------:R-:W-:Y:S08]  /*2d40*/  HMMA.16816.F32.BF16 R44, R40.reuse, R30, R44 ;  /* 0x0000001e282c723c */ /* 0x040ff0000004182c */
[-C--:B------:R-:W-:Y:S01]  /*2d50*/  HMMA.16816.F32.BF16 R80, R40, R122.reuse, R80 ;  /* 0x0000007a2850723c */ /* 0x080fe20000041850 */
[----:B------:R-:W-:Y:S07]  /*2d60*/  LDSM.16.M88.4 R40, [R121+0x6000] ;  /* 0x006000007928783b */ /* 0x000fee0000000200 */
[----:B------:R-:W-:Y:S01]  /*2d70*/  HMMA.16816.F32.BF16 R72, R72, R122, R88 ;  /* 0x0000007a4848723c */ /* 0x000fe20000041858 */
[----:B------:R-:W1:Y:S07]  /*2d80*/  LDSM.16.M88.4 R88, [R208+0x1000] ;  /* 0x00100000d058783b */ /* 0x000e6e0000000200 */
[C---:B------:R-:W-:Y:S08]  /*2d90*/  HMMA.16816.F32.BF16 R100, R64.reuse, R50, R100 ;  /* 0x000000324064723c */ /* 0x040ff00000041864 */
[C---:B------:R-:W-:Y:S08]  /*2da0*/  HMMA.16816.F32.BF16 R104, R64.reuse, R26, R104 ;  /* 0x0000001a4068723c */ /* 0x040ff00000041868 */
[C---:B------:R-:W-:Y:S08]  /*2db0*/  HMMA.16816.F32.BF16 R112, R64.reuse, R30, R112 ;  /* 0x0000001e4070723c */ /* 0x040ff00000041870 */
[----:B------:R-:W-:Y:S01]  /*2dc0*/  HMMA.16816.F32.BF16 R64, R64, R122, R124 ;  /* 0x0000007a4040723c */ /* 0x000fe2000004187c */
[----:B------:R3:W4:Y:S07]  /*2dd0*/  LDSM.16.M88.4 R124, [R120] ;  /* 0x00000000787c783b */ /* 0x00072e0000000200 */
[C---:B--2---:R-:W-:Y:S01]  /*2de0*/  HMMA.16816.F32.BF16 R24, R132.reuse, R26, R96 ;  /* 0x0000001a8418723c */ /* 0x044fe20000041860 */
[----:B------:R-:W2:Y:S07]  /*2df0*/  LDSM.16.M88.4 R96, [R208+0x3000] ;  /* 0x00300000d060783b */ /* 0x000eae0000000200 */
[C---:B------:R-:W-:Y:S07]  /*2e00*/  HMMA.16816.F32.BF16 R48, R132.reuse, R50, R116 ;  /* 0x000000328430723c */ /* 0x040fee0000041874 */
[----:B------:R-:W-:Y:S01]  /*2e10*/  LEA R116, R195, UR10, 0x1 ;  /* 0x0000000ac3747c11 */ /* 0x000fe2000f8e08ff */
[C---:B------:R-:W-:Y:S01]  /*2e20*/  HMMA.16816.F32.BF16 R28, R132.reuse, R30, R108 ;  /* 0x0000001e841c723c */ /* 0x040fe2000004186c */
[----:B------:R-:W-:Y:S04]  /*2e30*/  LDSM.16.M88.4 R108, [R207+0x1000] ;  /* 0x00100000cf6c783b */ /* 0x000fe80000000200 */
[----:B------:R-:W2:Y:S03]  /*2e40*/  LDSM.16.M88.4 R116, [R116] ;  /* 0x000000007474783b */ /* 0x000ea60000000200 */
[----:B---3--:R-:W-:Y:S01]  /*2e50*/  HMMA.16816.F32.BF16 R120, R132, R122, R92 ;  /* 0x0000007a8478723c */ /* 0x008fe2000004185c */
[----:B------:R-:W3:Y:S06]  /*2e60*/  LDSM.16.M88.4 R92, [R209] ;  /* 0x00000000d15c783b */ /* 0x000eec0000000200 */
[----:B------:R-:W-:Y:S01]  /*2e70*/  IMAD.IADD R132, R203, 0x1, R192 ;  /* 0x00000001cb847824 */ /* 0x000fe200078e02c0 */
[----:B-1----:R-:W-:Y:S04]  /*2e80*/  HMMA.16816.F32.BF16 R52, R88, R84, R52 ;  /* 0x000000545834723c */ /* 0x002fe80000041834 */
[----:B------:R-:W-:-:S04]  /*2e90*/  LEA R132, R132, UR10, 0x1 ;  /* 0x0000000a84847c11 */ /* 0x000fc8000f8e08ff */
[C---:B------:R-:W-:Y:S08]  /*2ea0*/  HMMA.16816.F32.BF16 R56, R88.reuse, R76, R56 ;  /* 0x0000004c5838723c */ /* 0x040ff00000041838 */
[C---:B------:R-:W-:Y:S08]  /*2eb0*/  HMMA.16816.F32.BF16 R60, R88.reuse, R68, R60 ;  /* 0x00000044583c723c */ /* 0x040ff0000004183c */
[----:B------:R-:W-:Y:S01]  /*2ec0*/  HMMA.16816.F32.BF16 R72, R88, R40, R72 ;  /* 0x000000285848723c */ /* 0x000fe20000041848 */
[----:B------:R1:W2:Y:S07]  /*2ed0*/  LDSM.16.M88.4 R88, [R207+0x3000] ;  /* 0x00300000cf58783b */ /* 0x0002ae0000000200 */
[----:B------:R-:W-:Y:S01]  /*2ee0*/  HMMA.16816.F32.BF16 R32, R128, R84, R32 ;  /* 0x000000548020723c */ /* 0x000fe20000041820 */
[----:B-1----:R-:W-:-:S05]  /*2ef0*/  IMAD.IADD R207, R203, 0x1, R188 ;  /* 0x00000001cbcf7824 */ /* 0x002fca00078e02bc */
[----:B------:R-:W-:Y:S02]  /*2f00*/  LEA R207, R207, UR10, 0x1 ;  /* 0x0000000acfcf7c11 */ /* 0x000fe4000f8e08ff */
[C---:B------:R-:W-:Y:S08]  /*2f10*/  HMMA.16816.F32.BF16 R36, R128.reuse, R76, R36 ;  /* 0x0000004c8024723c */ /* 0x040ff00000041824 */
[----:B------:R-:W-:Y:S08]  /*2f20*/  HMMA.16816.F32.BF16 R44, R128, R68, R44 ;  /* 0x00000044802c723c */ /* 0x000ff0000004182c */
[C---:B----4-:R-:W-:Y:S08]  /*2f30*/  HMMA.16816.F32.BF16 R100, R124.reuse, R84, R100 ;  /* 0x000000547c64723c */ /* 0x050ff00000041864 */
[C---:B------:R-:W-:Y:S08]  /*2f40*/  HMMA.16816.F32.BF16 R104, R124.reuse, R76, R104 ;  /* 0x0000004c7c68723c */ /* 0x040ff00000041868 */
[----:B------:R-:W-:Y:S08]  /*2f50*/  HMMA.16816.F32.BF16 R112, R124, R68, R112 ;  /* 0x000000447c70723c */ /* 0x000ff00000041870 */
[-C--:B------:R-:W-:Y:S08]  /*2f60*/  HMMA.16816.F32.BF16 R80, R128, R40.reuse, R80 ;  /* 0x000000288050723c */ /* 0x080ff00000041850 */
[----:B------:R-:W-:Y:S07]  /*2f70*/  HMMA.16816.F32.BF16 R64, R124, R40, R64 ;  /* 0x000000287c40723c */ /* 0x000fee0000041840 */
[----:B------:R-:W-:Y:S01]  /*2f80*/  LEA R124, R193, UR10, 0x1 ;  /* 0x0000000ac17c7c11 */ /* 0x000fe2000f8e08ff */
[C---:B--2---:R-:W-:Y:S05]  /*2f90*/  HMMA.16816.F32.BF16 R24, R96.reuse, R76, R24 ;  /* 0x0000004c6018723c */ /* 0x044fea0000041818 */
[----:B------:R-:W-:Y:S03]  /*2fa0*/  LDSM.16.M88.4 R124, [R124] ;  /* 0x000000007c7c783b */ /* 0x000fe60000000200 */
[C---:B------:R-:W-:Y:S08]  /*2fb0*/  HMMA.16816.F32.BF16 R28, R96.reuse, R68, R28 ;  /* 0x00000044601c723c */ /* 0x040ff0000004181c */
[C---:B------:R-:W-:Y:S08]  /*2fc0*/  HMMA.16816.F32.BF16 R48, R96.reuse, R84, R48 ;  /* 0x000000546030723c */ /* 0x040ff00000041830 */
[----:B------:R-:W-:Y:S07]  /*2fd0*/  HMMA.16816.F32.BF16 R96, R96, R40, R120 ;  /* 0x000000286060723c */ /* 0x000fee0000041878 */
[----:B------:R-:W-:Y:S01]  /*2fe0*/  LEA R41, R172, UR11, 0x1 ;  /* 0x0000000bac297c11 */ /* 0x000fe2000f8e08ff */
[----:B------:R-:W-:Y:S01]  /*2ff0*/  IMAD.IADD R40, R203, 0x1, R194 ;  /* 0x00000001cb287824 */ /* 0x000fe200078e02c2 */
[----:B------:R-:W-:Y:S01]  /*3000*/  LEA R120, R182, UR10, 0x1 ;  /* 0x0000000ab6787c11 */ /* 0x000fe2000f8e08ff */
[----:B------:R-:W-:Y:S02]  /*3010*/  HMMA.16816.F32.BF16 R32, R116, R86, R32 ;  /* 0x000000567420723c */ /* 0x000fe40000041820 */
[----:B------:R-:W-:Y:S01]  /*3020*/  IMAD R134, R176, 0x100, R41 ;  /* 0x00000100b0867824 */ /* 0x000fe200078e0229 */
[----:B------:R-:W-:-:S02]  /*3030*/  LEA R133, R40, UR10, 0x1 ;  /* 0x0000000a28857c11 */ /* 0x000fc4000f8e08ff */
[----:B------:R-:W-:Y:S03]  /*3040*/  LDSM.16.M88.4 R120, [R120] ;  /* 0x000000007878783b */ /* 0x000fe60000000200 */
[C---:B------:R-:W-:Y:S01]  /*3050*/  HMMA.16816.F32.BF16 R36, R116.reuse, R78, R36 ;  /* 0x0000004e7424723c */ /* 0x040fe20000041824 */
[----:B------:R-:W-:Y:S07]  /*3060*/  LDSM.16.M88.4 R128, [R133+0x1000] ;  /* 0x001000008580783b */ /* 0x000fee0000000200 */
[----:B------:R-:W-:Y:S08]  /*3070*/  HMMA.16816.F32.BF16 R44, R116, R70, R44 ;  /* 0x00000046742c723c */ /* 0x000ff0000004182c */
[C---:B------:R-:W-:Y:S08]  /*3080*/  HMMA.16816.F32.BF16 R52, R108.reuse, R86, R52 ;  /* 0x000000566c34723c */ /* 0x040ff00000041834 */
[C---:B------:R-:W-:Y:S08]  /*3090*/  HMMA.16816.F32.BF16 R56, R108.reuse, R78, R56 ;  /* 0x0000004e6c38723c */ /* 0x040ff00000041838 */
[----:B------:R-:W-:Y:S08]  /*30a0*/  HMMA.16816.F32.BF16 R60, R108, R70, R60 ;  /* 0x000000466c3c723c */ /* 0x000ff0000004183c */
[C---:B---3--:R-:W-:Y:S08]  /*30b0*/  HMMA.16816.F32.BF16 R100, R92.reuse, R86, R100 ;  /* 0x000000565c64723c */ /* 0x048ff00000041864 */
[C---:B------:R-:W-:Y:S08]  /*30c0*/  HMMA.16816.F32.BF16 R104, R92.reuse, R78, R104 ;  /* 0x0000004e5c68723c */ /* 0x040ff00000041868 */
[----:B------:R-:W-:Y:S08]  /*30d0*/  HMMA.16816.F32.BF16 R112, R92, R70, R112 ;  /* 0x000000465c70723c */ /* 0x000ff00000041870 */
[-C--:B------:R-:W-:Y:S01]  /*30e0*/  HMMA.16816.F32.BF16 R116, R116, R42.reuse, R80 ;  /* 0x0000002a7474723c */ /* 0x080fe20000041850 */
[----:B------:R-:W1:Y:S07]  /*30f0*/  LDSM.16.M88.4 R80, [R134] ;  /* 0x000000008650783b */ /* 0x000e6e0000000200 */
[-C--:B------:R-:W-:Y:S01]  /*3100*/  HMMA.16816.F32.BF16 R108, R108, R42.reuse, R72 ;  /* 0x0000002a6c6c723c */ /* 0x080fe20000041848 */
[----:B------:R-:W2:Y:S07]  /*3110*/  LDSM.16.M88.4 R72, [R134+0x2000] ;  /* 0x002000008648783b */ /* 0x000eae0000000200 */
[----:B------:R-:W-:Y:S01]  /*3120*/  HMMA.16816.F32.BF16 R92, R92, R42, R64 ;  /* 0x0000002a5c5c723c */ /* 0x000fe20000041840 */
[----:B------:R-:W3:Y:S07]  /*3130*/  LDSM.16.M88.4 R64, [R134+0x4000] ;  /* 0x004000008640783b */ /* 0x000eee0000000200 */
[C---:B------:R-:W-:Y:S01]  /*3140*/  HMMA.16816.F32.BF16 R76, R88.reuse, R78, R24 ;  /* 0x0000004e584c723c */ /* 0x040fe20000041818 */
[----:B------:R-:W4:Y:S07]  /*3150*/  LDSM.16.M88.4 R24, [R134+0x6000] ;  /* 0x006000008618783b */ /* 0x000f2e0000000200 */
[C---:B------:R-:W-:Y:S01]  /*3160*/  HMMA.16816.F32.BF16 R68, R88.reuse, R70, R28 ;  /* 0x000000465844723c */ /* 0x040fe2000004181c */
[----:B------:R-:W4:Y:S07]  /*3170*/  LDSM.16.M88.4 R28, [R133+0x3000] ;  /* 0x00300000851c783b */ /* 0x000f2e0000000200 */
[C---:B------:R-:W-:Y:S07]  /*3180*/  HMMA.16816.F32.BF16 R84, R88.reuse, R86, R48 ;  /* 0x000000565854723c */ /* 0x040fee0000041830 */
[----:B------:R-:W-:Y:S01]  /*3190*/  LEA R48, R191, UR10, 0x1 ;  /* 0x0000000abf307c11 */ /* 0x000fe2000f8e08ff */
[----:B------:R-:W-:Y:S01]  /*31a0*/  HMMA.16816.F32.BF16 R40, R88, R42, R96 ;  /* 0x0000002a5828723c */ /* 0x000fe20000041860 */
[----:B------:R-:W4:Y:S04]  /*31b0*/  LDSM.16.M88.4 R96, [R132+0x1000] ;  /* 0x001000008460783b */ /* 0x000f280000000200 */
[----:B------:R-:W4:Y:S02]  /*31c0*/  LDSM.16.M88.4 R48, [R48] ;  /* 0x000000003030783b */ /* 0x000f240000000200 */
[----:B------:R-:W-:Y:S01]  /*31d0*/  LEA R88, R181, UR10, 0x1 ;  /* 0x0000000ab5587c11 */ /* 0x000fe2000f8e08ff */
[C---:B-1----:R-:W-:Y:S05]  /*31e0*/  HMMA.16816.F32.BF16 R52, R128.reuse, R80, R52 ;  /* 0x000000508034723c */ /* 0x042fea0000041834 */
[----:B------:R-:W1:Y:S03]  /*31f0*/  LDSM.16.M88.4 R88, [R88] ;  /* 0x000000005858783b */ /* 0x000e660000000200 */
[C---:B--2---:R-:W-:Y:S08]  /*3200*/  HMMA.16816.F32.BF16 R56, R128.reuse, R72, R56 ;  /* 0x000000488038723c */ /* 0x044ff00000041838 */
[C---:B---3--:R-:W-:Y:S08]  /*3210*/  HMMA.16816.F32.BF16 R60, R128.reuse, R64, R60 ;  /* 0x00000040803c723c */ /* 0x048ff0000004183c */
[----:B----4-:R-:W-:Y:S08]  /*3220*/  HMMA.16816.F32.BF16 R108, R128, R24, R108 ;  /* 0x00000018806c723c */ /* 0x010ff0000004186c */
[C---:B------:R-:W-:Y:S08]  /*3230*/  HMMA.16816.F32.BF16 R32, R124.reuse, R80, R32 ;  /* 0x000000507c20723c */ /* 0x040ff00000041820 */
[C---:B------:R-:W-:Y:S08]  /*3240*/  HMMA.16816.F32.BF16 R36, R124.reuse, R72, R36 ;  /* 0x000000487c24723c */ /* 0x040ff00000041824 */
[C---:B------:R-:W-:Y:S08]  /*3250*/  HMMA.16816.F32.BF16 R44, R124.reuse, R64, R44 ;  /* 0x000000407c2c723c */ /* 0x040ff0000004182c */
[----:B------:R-:W-:Y:S08]  /*3260*/  HMMA.16816.F32.BF16 R116, R124, R24, R116 ;  /* 0x000000187c74723c */ /* 0x000ff00000041874 */
[C---:B------:R-:W-:Y:S08]  /*3270*/  HMMA.16816.F32.BF16 R100, R120.reuse, R80, R100 ;  /* 0x000000507864723c */ /* 0x040ff00000041864 */
[C---:B------:R-:W-:Y:S08]  /*3280*/  HMMA.16816.F32.BF16 R104, R120.reuse, R72, R104 ;  /* 0x000000487868723c */ /* 0x040ff00000041868 */
[C---:B------:R-:W-:Y:S08]  /*3290*/  HMMA.16816.F32.BF16 R112, R120.reuse, R64, R112 ;  /* 0x000000407870723c */ /* 0x040ff00000041870 */
[----:B------:R-:W-:Y:S08]  /*32a0*/  HMMA.16816.F32.BF16 R92, R120, R24, R92 ;  /* 0x00000018785c723c */ /* 0x000ff0000004185c */
[C---:B------:R-:W-:Y:S07]  /*32b0*/  HMMA.16816.F32.BF16 R84, R28.reuse, R80, R84 ;  /* 0x000000501c54723c */ /* 0x040fee0000041854 */
[----:B------:R-:W-:Y:S01]  /*32c0*/  LEA R80, R187, UR10, 0x1 ;  /* 0x0000000abb507c11 */ /* 0x000fe2000f8e08ff */
[C---:B------:R-:W-:Y:S08]  /*32d0*/  HMMA.16816.F32.BF16 R76, R28.reuse, R72, R76 ;  /* 0x000000481c4c723c */ /* 0x040ff0000004184c */
[C---:B------:R-:W-:Y:S08]  /*32e0*/  HMMA.16816.F32.BF16 R68, R28.reuse, R64, R68 ;  /* 0x000000401c44723c */ /* 0x040ff00000041844 */
[----:B------:R-:W-:Y:S01]  /*32f0*/  HMMA.16816.F32.BF16 R28, R28, R24, R40 ;  /* 0x000000181c1c723c */ /* 0x000fe20000041828 */
[----:B------:R-:W2:Y:S06]  /*3300*/  LDSM.16.M88.4 R40, [R132+0x3000] ;  /* 0x003000008428783b */ /* 0x000eac0000000200 */
[----:B------:R-:W-:Y:S01]  /*3310*/  IMAD.IADD R24, R203, 0x1, R190 ;  /* 0x00000001cb187824 */ /* 0x000fe200078e02be */
[----:B------:R-:W-:Y:S01]  /*3320*/  LEA R25, R171, UR11, 0x1 ;  /* 0x0000000bab197c11 */ /* 0x000fe2000f8e08ff */
[----:B------:R-:W-:Y:S03]  /*3330*/  HMMA.16816.F32.BF16 R52, R96, R82, R52 ;  /* 0x000000526034723c */ /* 0x000fe60000041834 */
[----:B------:R-:W-:Y:S01]  /*3340*/  LEA R208, R24, UR10, 0x1 ;  /* 0x0000000a18d07c11 */ /* 0x000fe2000f8e08ff */
[----:B------:R-:W-:Y:S01]  /*3350*/  IMAD R25, R176, 0x100, R25 ;  /* 0x00000100b0197824 */ /* 0x000fe200078e0219 */
[----:B------:R-:W-:-:S03]  /*3360*/  LEA R24, R180, UR10, 0x1 ;  /* 0x0000000ab4187c11 */ /* 0x000fc6000f8e08ff */
[C---:B------:R-:W-:Y:S01]  /*3370*/  HMMA.16816.F32.BF16 R56, R96.reuse, R74, R56 ;  /* 0x0000004a6038723c */ /* 0x040fe20000041838 */
[----:B------:R-:W-:Y:S04]  /*3380*/  LDSM.16.M88.4 R128, [R25] ;  /* 0x000000001980783b */ /* 0x000fe80000000200 */
[----:B------:R-:W-:Y:S03]  /*3390*/  LDSM.16.M88.4 R124, [R25+0x2000] ;  /* 0x00200000197c783b */ /* 0x000fe60000000200 */
[C---:B------:R-:W-:Y:S01]  /*33a0*/  HMMA.16816.F32.BF16 R60, R96.reuse, R66, R60 ;  /* 0x00000042603c723c */ /* 0x040fe2000004183c */
[----:B------:R-:W-:Y:S04]  /*33b0*/  LDSM.16.M88.4 R120, [R25+0x4000] ;  /* 0x004000001978783b */ /* 0x000fe80000000200 */
[----:B------:R-:W-:Y:S03]  /*33c0*/  LDSM.16.M88.4 R132, [R208+0x1000] ;  /* 0x00100000d084783b */ /* 0x000fe60000000200 */
[----:B------:R-:W-:Y:S07]  /*33d0*/  HMMA.16816.F32.BF16 R96, R96, R26, R108 ;  /* 0x0000001a6060723c */ /* 0x000fee000004186c */
[----:B------:R-:W-:Y:S01]  /*33e0*/  LEA R108, R189, UR10, 0x1 ;  /* 0x0000000abd6c7c11 */ /* 0x000fe2000f8e08ff */
[C---:B------:R-:W-:Y:S05]  /*33f0*/  HMMA.16816.F32.BF16 R32, R48.reuse, R82, R32 ;  /* 0x000000523020723c */ /* 0x040fea0000041820 */
[----:B------:R-:W3:Y:S03]  /*3400*/  LDSM.16.M88.4 R108, [R108] ;  /* 0x000000006c6c783b */ /* 0x000ee60000000200 */
[C---:B------:R-:W-:Y:S08]  /*3410*/  HMMA.16816.F32.BF16 R36, R48.reuse, R74, R36 ;  /* 0x0000004a3024723c */ /* 0x040ff00000041824 */
[C---:B------:R-:W-:Y:S08]  /*3420*/  HMMA.16816.F32.BF16 R44, R48.reuse, R66, R44 ;  /* 0x00000042302c723c */ /* 0x040ff0000004182c */
[----:B------:R-:W-:Y:S01]  /*3430*/  HMMA.16816.F32.BF16 R48, R48, R26, R116 ;  /* 0x0000001a3030723c */ /* 0x000fe20000041874 */
[----:B------:R4:W-:Y:S07]  /*3440*/  LDSM.16.M88.4 R116, [R25+0x6000] ;  /* 0x006000001974783b */ /* 0x0009ee0000000200 */
[----:B-1----:R-:W-:Y:S01]  /*3450*/  HMMA.16816.F32.BF16 R100, R88, R82, R100 ;  /* 0x000000525864723c */ /* 0x002fe20000041864 */
[----:B----4-:R-:W-:Y:S01]  /*3460*/  LEA R25, R179, UR10, 0x1 ;  /* 0x0000000ab3197c11 */ /* 0x010fe2000f8e08ff */
[----:B------:R-:W-:-:S06]  /*3470*/  ULEA UR10, UR8, 0x18000, 0xe ;  /* 0x00018000080a7891 */ /* 0x000fcc000f8e703f */
[C---:B------:R-:W-:Y:S08]  /*3480*/  HMMA.16816.F32.BF16 R104, R88.reuse, R74, R104 ;  /* 0x0000004a5868723c */ /* 0x040ff00000041868 */
[C---:B------:R-:W-:Y:S08]  /*3490*/  HMMA.16816.F32.BF16 R112, R88.reuse, R66, R112 ;  /* 0x000000425870723c */ /* 0x040ff00000041870 */
[----:B------:R-:W-:Y:S01]  /*34a0*/  HMMA.16816.F32.BF16 R92, R88, R26, R92 ;  /* 0x0000001a585c723c */ /* 0x000fe2000004185c */
[----:B------:R-:W1:Y:S07]  /*34b0*/  LDSM.16.M88.4 R88, [R24] ;  /* 0x000000001858783b */ /* 0x000e6e0000000200 */
[C---:B--2---:R-:W-:Y:S01]  /*34c0*/  HMMA.16816.F32.BF16 R76, R40.reuse, R74, R76 ;  /* 0x0000004a284c723c */ /* 0x044fe2000004184c */
[----:B------:R-:W2:Y:S07]  /*34d0*/  LDSM.16.M88.4 R72, [R208+0x3000] ;  /* 0x00300000d048783b */ /* 0x000eae0000000200 */
[C---:B------:R-:W-:Y:S01]  /*34e0*/  HMMA.16816.F32.BF16 R28, R40.reuse, R26, R28 ;  /* 0x0000001a281c723c */ /* 0x040fe2000004181c */
[----:B------:R-:W4:Y:S07]  /*34f0*/  LDSM.16.M88.4 R24, [R25] ;  /* 0x000000001918783b */ /* 0x000f2e0000000200 */
[C---:B------:R-:W-:Y:S01]  /*3500*/  HMMA.16816.F32.BF16 R84, R40.reuse, R82, R84 ;  /* 0x000000522854723c */ /* 0x040fe20000041854 */
[----:B------:R-:W2:Y:S07]  /*3510*/  LDSM.16.M88.4 R80, [R80] ;  /* 0x000000005050783b */ /* 0x000eae0000000200 */
[----:B------:R-:W-:Y:S01]  /*3520*/  HMMA.16816.F32.BF16 R68, R40, R66, R68 ;  /* 0x000000422844723c */ /* 0x000fe20000041844 */
[----:B------:R-:W2:Y:S04]  /*3530*/  LDSM.16.M88.4 R64, [R207+0x1000] ;  /* 0x00100000cf40783b */ /* 0x000ea80000000200 */
[----:B------:R-:W2:Y:S03]  /*3540*/  LDSM.16.M88.4 R40, [R207+0x3000] ;  /* 0x00300000cf28783b */ /* 0x000ea60000000200 */
[-C--:B---3--:R-:W-:Y:S08]  /*3550*/  HMMA.16816.F32.BF16 R32, R108, R128.reuse, R32 ;  /* 0x000000806c20723c */ /* 0x088ff00000041820 */
[C---:B-1----:R-:W-:Y:S08]  /*3560*/  HMMA.16816.F32.BF16 R100, R88.reuse, R128, R100 ;  /* 0x000000805864723c */ /* 0x042ff00000041864 */
[C---:B------:R-:W-:Y:S08]  /*3570*/  HMMA.16816.F32.BF16 R104, R88.reuse, R124, R104 ;  /* 0x0000007c5868723c */ /* 0x040ff00000041868 */
[C---:B------:R-:W-:Y:S08]  /*3580*/  HMMA.16816.F32.BF16 R112, R88.reuse, R120, R112 ;  /* 0x000000785870723c */ /* 0x040ff00000041870 */
[----:B------:R-:W-:Y:S08]  /*3590*/  HMMA.16816.F32.BF16 R92, R88, R116, R92 ;  /* 0x00000074585c723c */ /* 0x000ff0000004185c */
[C---:B------:R-:W-:Y:S08]  /*35a0*/  HMMA.16816.F32.BF16 R36, R108.reuse, R124, R36 ;  /* 0x0000007c6c24723c */ /* 0x040ff00000041824 */
[C---:B------:R-:W-:Y:S08]  /*35b0*/  HMMA.16816.F32.BF16 R44, R108.reuse, R120, R44 ;  /* 0x000000786c2c723c */ /* 0x040ff0000004182c */
[----:B------:R-:W-:Y:S08]  /*35c0*/  HMMA.16816.F32.BF16 R48, R108, R116, R48 ;  /* 0x000000746c30723c */ /* 0x000ff00000041830 */
[C---:B------:R-:W-:Y:S08]  /*35d0*/  HMMA.16816.F32.BF16 R52, R132.reuse, R128, R52 ;  /* 0x000000808434723c */ /* 0x040ff00000041834 */
[C---:B------:R-:W-:Y:S08]  /*35e0*/  HMMA.16816.F32.BF16 R56, R132.reuse, R124, R56 ;  /* 0x0000007c8438723c */ /* 0x040ff00000041838 */
[C---:B------:R-:W-:Y:S08]  /*35f0*/  HMMA.16816.F32.BF16 R60, R132.reuse, R120, R60 ;  /* 0x00000078843c723c */ /* 0x040ff0000004183c */
[----:B------:R-:W-:Y:S08]  /*3600*/  HMMA.16816.F32.BF16 R96, R132, R116, R96 ;  /* 0x000000748460723c */ /* 0x000ff00000041860 */
[C---:B--2---:R-:W-:Y:S08]  /*3610*/  HMMA.16816.F32.BF16 R84, R72.reuse, R128, R84 ;  /* 0x000000804854723c */ /* 0x044ff00000041854 */
[----:B------:R-:W-:Y:S08]  /*3620*/  HMMA.16816.F32.BF16 R28, R72, R116, R28 ;  /* 0x00000074481c723c */ /* 0x000ff0000004181c */
[C---:B----4-:R-:W-:Y:S08]  /*3630*/  HMMA.16816.F32.BF16 R100, R24.reuse, R130, R100 ;  /* 0x000000821864723c */ /* 0x050ff00000041864 */
[C---:B------:R-:W-:Y:S08]  /*3640*/  HMMA.16816.F32.BF16 R104, R24.reuse, R126, R104 ;  /* 0x0000007e1868723c */ /* 0x040ff00000041868 */
[C---:B------:R-:W-:Y:S08]  /*3650*/  HMMA.16816.F32.BF16 R112, R24.reuse, R122, R112 ;  /* 0x0000007a1870723c */ /* 0x040ff00000041870 */
[----:B------:R-:W-:Y:S07]  /*3660*/  HMMA.16816.F32.BF16 R92, R24, R118, R92 ;  /* 0x00000076185c723c */ /* 0x000fee000004185c */
[----:B------:R-:W-:Y:S01]  /*3670*/  IADD3 R24, P1, R21, UR6, RZ ;  /* 0x0000000615187c10 */ /* 0x000fe2000ff3e0ff */
[----:B------:R-:W-:Y:S03]  /*3680*/  HMMA.16816.F32.BF16 R76, R72, R124, R76 ;  /* 0x0000007c484c723c */ /* 0x000fe6000004184c */
[----:B------:R-:W-:-:S02]  /*3690*/  IADD3.X R25, R0, UR7, RZ, P1, !PT ;  /* 0x0000000700197c10 */ /* 0x000fc40008ffe4ff */
[----:B------:R-:W-:-:S03]  /*36a0*/  IADD3 R26, P1, R18, UR6, RZ ;  /* 0x00000006121a7c10 */ /* 0x000fc6000ff3e0ff */
[----:B------:R-:W-:Y:S01]  /*36b0*/  HMMA.16816.F32.BF16 R68, R72, R120, R68 ;  /* 0x000000784844723c */ /* 0x000fe20000041844 */
[----:B------:R-:W-:-:S06]  /*36c0*/  IADD3.X R27, R22, UR7, RZ, P1, !PT ;  /* 0x00000007161b7c10 */ /* 0x000fcc0008ffe4ff */
[----:B------:R-:W-:Y:S01]  /*36d0*/  IADD3 R73, R204, UR10, RZ ;  /* 0x0000000acc497c10 */ /* 0x000fe2000fffe0ff */
[----:B------:R-:W-:Y:S01]  /*36e0*/  BAR.SYNC.DEFER_BLOCKING 0x0 ;  /* 0x0000000000007b1d */ /* 0x000fe20000010000 */
[C---:B------:R-:W-:Y:S08]  /*36f0*/  HMMA.16816.F32.BF16 R32, R80.reuse, R130, R32 ;  /* 0x000000825020723c */ /* 0x040ff00000041820 */
[C---:B------:R-:W-:Y:S08]  /*3700*/  HMMA.16816.F32.BF16 R36, R80.reuse, R126, R36 ;  /* 0x0000007e5024723c */ /* 0x040ff00000041824 */
[C---:B------:R-:W-:Y:S01]  /*3710*/  HMMA.16816.F32.BF16 R44, R80.reuse, R122, R44 ;  /* 0x0000007a502c723c */ /* 0x040fe2000004182c */
[----:B------:R-:W-:Y:S01]  /*3720*/  @!PT LDS RZ, [RZ] ;  /* 0x00000000fffff984 */ /* 0x000fe20000000800 */
[----:B------:R-:W-:Y:S01]  /*3730*/  @!PT LDS RZ, [RZ] ;  /* 0x00000000fffff984 */ /* 0x000fe20000000800 */
[----:B------:R-:W-:Y:S01]  /*3740*/  @!PT LDS RZ, [RZ] ;  /* 0x00000000fffff984 */ /* 0x000fe20000000800 */
[----:B------:R1:W-:Y:S07]  /*3750*/  LDGSTS.E.BYPASS.128 [R73], [R24.64], !P0 ;  /* 0x0000000018497fae */ /* 0x0003ee000c101c4c */
[----:B------:R-:W-:Y:S07]  /*3760*/  HMMA.16816.F32.BF16 R80, R80, R118, R48 ;  /* 0x000000765050723c */ /* 0x000fee0000041830 */
[----:B------:R-:W-:Y:S01]  /*3770*/  IADD3 R48, P2, R19, UR6, RZ ;  /* 0x0000000613307c10 */ /* 0x000fe2000ff5e0ff */
[----:B------:R-:W-:Y:S03]  /*3780*/  HMMA.16816.F32.BF16 R52, R64, R130, R52 ;  /* 0x000000824034723c */ /* 0x000fe60000041834 */
[----:B------:R-:W-:-:S02]  /*3790*/  IADD3.X R49, R23, UR7, RZ, P2, !PT ;  /* 0x0000000717317c10 */ /* 0x000fc400097fe4ff */
[----:B------:R-:W-:-:S03]  /*37a0*/  IADD3 R50, P2, R16, UR6, RZ ;  /* 0x0000000610327c10 */ /* 0x000fc6000ff5e0ff */
[C---:B------:R-:W-:Y:S01]  /*37b0*/  HMMA.16816.F32.BF16 R56, R64.reuse, R126, R56 ;  /* 0x0000007e4038723c */ /* 0x040fe20000041838 */
[----:B------:R-:W-:Y:S01]  /*37c0*/  IADD3.X R51, R20, UR7, RZ, P2, !PT ;  /* 0x0000000714337c10 */ /* 0x000fe200097fe4ff */
[----:B------:R2:W-:Y:S04]  /*37d0*/  LDGSTS.E.BYPASS.128 [R73+0x800], [R48.64], !P0 ;  /* 0x0080000030497fae */ /* 0x0005e8000c101c4c */
[----:B------:R3:W-:Y:S02]  /*37e0*/  LDGSTS.E.BYPASS.128 [R73+0x1000], [R26.64], !P0 ;  /* 0x010000001a497fae */ /* 0x0007e4000c101c4c */
[C---:B------:R-:W-:Y:S02]  /*37f0*/  HMMA.16816.F32.BF16 R60, R64.reuse, R122, R60 ;  /* 0x0000007a403c723c */ /* 0x040fe4000004183c */
[----:B------:R4:W-:Y:S06]  /*3800*/  LDGSTS.E.BYPASS.128 [R73+0x1800], [R50.64], !P0 ;  /* 0x0180000032497fae */ /* 0x0009ec000c101c4c */
[----:B------:R-:W-:Y:S07]  /*3810*/  HMMA.16816.F32.BF16 R96, R64, R118, R96 ;  /* 0x000000764060723c */ /* 0x000fee0000041860 */
[----:B------:R-:W-:Y:S01]  /*3820*/  IADD3 R64, P1, R14, UR6, RZ ;  /* 0x000000060e407c10 */ /* 0x000fe2000ff3e0ff */
[----:B------:R-:W-:Y:S01]  /*3830*/  HMMA.16816.F32.BF16 R84, R40, R130, R84 ;  /* 0x000000822854723c */ /* 0x000fe20000041854 */
[----:B------:R-:W-:-:S02]  /*3840*/  IADD3 R66, P2, R12, UR6, RZ ;  /* 0x000000060c427c10 */ /* 0x000fc4000ff5e0ff */
[----:B------:R-:W-:Y:S02]  /*3850*/  IADD3.X R65, R17, UR7, RZ, P1, !PT ;  /* 0x0000000711417c10 */ /* 0x000fe40008ffe4ff */
[----:B-1----:R-:W-:Y:S02]  /*3860*/  IADD3 R24, P1, R10, UR6, RZ ;  /* 0x000000060a187c10 */ /* 0x002fe4000ff3e0ff */
[----:B------:R-:W-:Y:S01]  /*3870*/  IADD3.X R67, R15, UR7, RZ, P2, !PT ;  /* 0x000000070f437c10 */ /* 0x000fe200097fe4ff */
[----:B------:R-:W-:Y:S01]  /*3880*/  HMMA.16816.F32.BF16 R128, R40, R118, R28 ;  /* 0x000000762880723c */ /* 0x000fe2000004181c */
[----:B------:R-:W-:Y:S01]  /*3890*/  IADD3.X R25, R13, UR7, RZ, P1, !PT ;  /* 0x000000070d197c10 */ /* 0x000fe20008ffe4ff */
[----:B------:R1:W-:Y:S01]  /*38a0*/  LDGSTS.E.BYPASS.128 [R73+0x2000], [R64.64], !P0 ;  /* 0x0200000040497fae */ /* 0x0003e2000c101c4c */
[----:B---3--:R-:W-:-:S03]  /*38b0*/  IADD3 R26, P1, R5, UR6, RZ ;  /* 0x00000006051a7c10 */ /* 0x008fc6000ff3e0ff */
[----:B------:R3:W-:Y:S01]  /*38c0*/  LDGSTS.E.BYPASS.128 [R73+0x2800], [R66.64], !P0 ;  /* 0x0280000042497fae */ /* 0x0007e2000c101c4c */
[----:B------:R-:W-:Y:S01]  /*38d0*/  IADD3 R28, P2, R8, UR6, RZ ;  /* 0x00000006081c7c10 */ /* 0x000fe2000ff5e0ff */
[C---:B------:R-:W-:Y:S01]  /*38e0*/  HMMA.16816.F32.BF16 R76, R40.reuse, R126, R76 ;  /* 0x0000007e284c723c */ /* 0x040fe2000004184c */
[----:B------:R-:W-:Y:S01]  /*38f0*/  IMAD.U32 R31, RZ, RZ, UR8 ;  /* 0x00000008ff1f7e24 */ /* 0x000fe2000f8e00ff */
[----:B------:R-:W-:Y:S01]  /*3900*/  IADD3.X R27, R9, UR7, RZ, P1, !PT ;  /* 0x00000007091b7c10 */ /* 0x000fe20008ffe4ff */
[----:B------:R2:W-:Y:S01]  /*3910*/  LDGSTS.E.BYPASS.128 [R73+0x3000], [R24.64], !P0 ;  /* 0x0300000018497fae */ /* 0x0005e2000c101c4c */
[----:B------:R-:W-:Y:S02]  /*3920*/  IADD3.X R29, R11, UR7, RZ, P2, !PT ;  /* 0x000000070b1d7c10 */ /* 0x000fe400097fe4ff */
[----:B------:R-:W-:Y:S01]  /*3930*/  IADD3 R30, P2, R3, UR6, RZ ;  /* 0x00000006031e7c10 */ /* 0x000fe2000ff5e0ff */
[----:B-1----:R-:W-:Y:S01]  /*3940*/  IMAD R65, R31, 0x8000, R204 ;  /* 0x000080001f417824 */ /* 0x002fe200078e02cc */
[----:B------:R-:W-:Y:S01]  /*3950*/  HMMA.16816.F32.BF16 R68, R40, R122, R68 ;  /* 0x0000007a2844723c */ /* 0x000fe20000041844 */
[----:B------:R1:W-:Y:S01]  /*3960*/  LDGSTS.E.BYPASS.128 [R73+0x3800], [R28.64], !P0 ;  /* 0x038000001c497fae */ /* 0x0003e2000c101c4c */
[----:B------:R-:W-:-:S03]  /*3970*/  IADD3.X R31, R7, UR7, RZ, P2, !PT ;  /* 0x00000007071f7c10 */ /* 0x000fc600097fe4ff */
[----:B------:R-:W0:Y:S02]  /*3980*/  LDGDEPBAR ;  /* 0x00000000000079af */ /* 0x000e240000000000 */
[----:B------:R-:W-:Y:S02]  /*3990*/  IADD3 R40, P1, R2, UR6, RZ ;  /* 0x0000000602287c10 */ /* 0x000fe4000ff3e0ff */
[----:B------:R-:W-:Y:S01]  /*39a0*/  IADD3 R42, P2, R136, UR6, RZ ;  /* 0x00000006882a7c10 */ /* 0x000fe2000ff5e0ff */
[----:B------:R3:W-:Y:S01]  /*39b0*/  LDGSTS.E.BYPASS.128 [R65], [R26.64], !P0 ;  /* 0x000000001a417fae */ /* 0x0007e2000c101c4c */
[----:B------:R-:W-:Y:S02]  /*39c0*/  IADD3.X R41, R6, UR7, RZ, P1, !PT ;  /* 0x0000000706297c10 */ /* 0x000fe40008ffe4ff */
[----:B--2---:R-:W-:Y:S01]  /*39d0*/  IADD3 R24, P1, R138, UR6, RZ ;  /* 0x000000068a187c10 */ /* 0x004fe2000ff3e0ff */
[----:B------:R2:W-:Y:S01]  /*39e0*/  LDGSTS.E.BYPASS.128 [R65+0x800], [R30.64], !P0 ;  /* 0x008000001e417fae */ /* 0x0005e2000c101c4c */
[----:B------:R-:W-:-:S02]  /*39f0*/  IADD3.X R43, R4, UR7, RZ, P2, !PT ;  /* 0x00000007042b7c10 */ /* 0x000fc400097fe4ff */
[----:B------:R-:W-:Y:S01]  /*3a00*/  IADD3.X R25, R137, UR7, RZ, P1, !PT ;  /* 0x0000000789197c10 */ /* 0x000fe20008ffe4ff */
[----:B------:R4:W-:Y:S01]  /*3a10*/  LDGSTS.E.BYPASS.128 [R65+0x1000], [R40.64], !P0 ;  /* 0x0100000028417fae */ /* 0x0009e2000c101c4c */
[----:B-1----:R-:W-:Y:S02]  /*3a20*/  IADD3 R28, P2, R140, UR6, RZ ;  /* 0x000000068c1c7c10 */ /* 0x002fe4000ff5e0ff */
[----:B------:R-:W-:Y:S01]  /*3a30*/  IADD3 R48, P1, R142, UR6, RZ ;  /* 0x000000068e307c10 */ /* 0x000fe2000ff3e0ff */
[----:B------:R1:W-:Y:S01]  /*3a40*/  LDGSTS.E.BYPASS.128 [R65+0x1800], [R42.64], !P0 ;  /* 0x018000002a417fae */ /* 0x0003e2000c101c4c */
[----:B------:R-:W-:Y:S02]  /*3a50*/  IADD3.X R29, R139, UR7, RZ, P2, !PT ;  /* 0x000000078b1d7c10 */ /* 0x000fe400097fe4ff */
[----:B------:R-:W-:Y:S01]  /*3a60*/  IADD3.X R49, R141, UR7, RZ, P1, !PT ;  /* 0x000000078d317c10 */ /* 0x000fe20008ffe4ff */
[----:B------:R1:W-:Y:S01]  /*3a70*/  LDGSTS.E.BYPASS.128 [R65+0x2000], [R24.64], !P0 ;  /* 0x0200000018417fae */ /* 0x0003e2000c101c4c */
[----:B---3--:R-:W-:-:S02]  /*3a80*/  IADD3 R26, P2, R144, UR6, RZ ;  /* 0x00000006901a7c10 */ /* 0x008fc4000ff5e0ff */
[----:B--2---:R-:W-:Y:S01]  /*3a90*/  IADD3 R30, P1, R146, UR6, RZ ;  /* 0x00000006921e7c10 */ /* 0x004fe2000ff3e0ff */
[----:B------:R2:W-:Y:S01]  /*3aa0*/  LDGSTS.E.BYPASS.128 [R65+0x2800], [R28.64], !P0 ;  /* 0x028000001c417fae */ /* 0x0005e2000c101c4c */
[----:B------:R-:W-:Y:S02]  /*3ab0*/  IADD3.X R27, R143, UR7, RZ, P2, !PT ;  /* 0x000000078f1b7c10 */ /* 0x000fe400097fe4ff */
[----:B------:R-:W-:Y:S01]  /*3ac0*/  IADD3.X R31, R145, UR7, RZ, P1, !PT ;  /* 0x00000007911f7c10 */ /* 0x000fe20008ffe4ff */
[----:B------:R3:W-:Y:S01]  /*3ad0*/  LDGSTS.E.BYPASS.128 [R65+0x3000], [R48.64], !P0 ;  /* 0x0300000030417fae */ /* 0x0007e2000c101c4c */
[----:B----4-:R-:W-:Y:S02]  /*3ae0*/  IADD3 R40, P2, R148, UR6, RZ ;  /* 0x0000000694287c10 */ /* 0x010fe4000ff5e0ff */
[----:B-1----:R-:W-:Y:S01]  /*3af0*/  IADD3 R42, P1, R150, UR6, RZ ;  /* 0x00000006962a7c10 */ /* 0x002fe2000ff3e0ff */
[----:B------:R1:W-:Y:S01]  /*3b00*/  LDGSTS.E.BYPASS.128 [R65+0x3800], [R26.64], !P0 ;  /* 0x038000001a417fae */ /* 0x0003e2000c101c4c */
[----:B------:R-:W-:-:S02]  /*3b10*/  IADD3.X R41, R147, UR7, RZ, P2, !PT ;  /* 0x0000000793297c10 */ /* 0x000fc400097fe4ff */
[----:B------:R-:W-:Y:S01]  /*3b20*/  IADD3.X R43, R149, UR7, RZ, P1, !PT ;  /* 0x00000007952b7c10 */ /* 0x000fe20008ffe4ff */
[----:B------:R4:W-:Y:S01]  /*3b30*/  LDGSTS.E.BYPASS.128 [R65+0x4000], [R30.64], !P0 ;  /* 0x040000001e417fae */ /* 0x0009e2000c101c4c */
[----:B------:R-:W-:Y:S02]  /*3b40*/  IADD3 R24, P2, R152, UR6, RZ ;  /* 0x0000000698187c10 */ /* 0x000fe4000ff5e0ff */
[----:B--2---:R-:W-:Y:S01]  /*3b50*/  IADD3 R28, P1, R154, UR6, RZ ;  /* 0x000000069a1c7c10 */ /* 0x004fe2000ff3e0ff */
[----:B------:R4:W-:Y:S01]  /*3b60*/  LDGSTS.E.BYPASS.128 [R65+0x4800], [R40.64], !P0 ;  /* 0x0480000028417fae */ /* 0x0009e2000c101c4c */
[----:B------:R-:W-:Y:S02]  /*3b70*/  IADD3.X R25, R151, UR7, RZ, P2, !PT ;  /* 0x0000000797197c10 */ /* 0x000fe400097fe4ff */
[----:B------:R-:W-:Y:S01]  /*3b80*/  IADD3.X R29, R153, UR7, RZ, P1, !PT ;  /* 0x00000007991d7c10 */ /* 0x000fe20008ffe4ff */
[----:B------:R4:W-:Y:S01]  /*3b90*/  LDGSTS.E.BYPASS.128 [R65+0x5000], [R42.64], !P0 ;  /* 0x050000002a417fae */ /* 0x0009e2000c101c4c */
[----:B---3--:R-:W-:-:S02]  /*3ba0*/  IADD3 R48, P2, R156, UR6, RZ ;  /* 0x000000069c307c10 */ /* 0x008fc4000ff5e0ff */
[----:B------:R-:W-:Y:S01]  /*3bb0*/  IADD3 R50, P1, R158, UR6, RZ ;  /* 0x000000069e327c10 */ /* 0x000fe2000ff3e0ff */
[----:B------:R4:W-:Y:S01]  /*3bc0*/  LDGSTS.E.BYPASS.128 [R65+0x5800], [R24.64], !P0 ;  /* 0x0580000018417fae */ /* 0x0009e2000c101c4c */
[----:B-1----:R-:W-:Y:S01]  /*3bd0*/  IADD3 R26, P3, R160, UR6, RZ ;  /* 0x00000006a01a7c10 */ /* 0x002fe2000ff7e0ff */
[----:B------:R-:W-:Y:S01]  /*3be0*/  UIADD3 UR6, UP0, UR6, 0x100, URZ ;  /* 0x0000010006067890 */ /* 0x000fe2000ff1e03f */
[----:B------:R-:W-:Y:S01]  /*3bf0*/  IADD3.X R49, R155, UR7, RZ, P2, !PT ;  /* 0x000000079b317c10 */ /* 0x000fe200097fe4ff */
[----:B------:R4:W-:Y:S01]  /*3c00*/  LDGSTS.E.BYPASS.128 [R65+0x6000], [R28.64], !P0 ;  /* 0x060000001c417fae */ /* 0x0009e2000c101c4c */
[----:B------:R-:W-:Y:S02]  /*3c10*/  IADD3.X R51, R157, UR7, RZ, P1, !PT ;  /* 0x000000079d337c10 */ /* 0x000fe40008ffe4ff */
[----:B------:R-:W-:Y:S01]  /*3c20*/  IADD3.X R27, R159, UR7, RZ, P3, !PT ;  /* 0x000000079f1b7c10 */ /* 0x000fe20009ffe4ff */
[----:B------:R-:W-:Y:S01]  /*3c30*/  UIADD3.X UR7, URZ, UR7, URZ, UP0, !UPT ;  /* 0x000000073f077290 */ /* 0x000fe200087fe43f */
[----:B------:R4:W-:Y:S01]  /*3c40*/  LDGSTS.E.BYPASS.128 [R65+0x6800], [R48.64], !P0 ;  /* 0x0680000030417fae */ /* 0x0009e2000c101c4c */
[----:B------:R-:W-:-:S03]  /*3c50*/  UISETP.NE.U32.AND UP0, UPT, UR6, 0x5000, UPT ;  /* 0x000050000600788c */ /* 0x000fc6000bf05070 */
[----:B------:R4:W-:Y:S01]  /*3c60*/  LDGSTS.E.BYPASS.128 [R65+0x7000], [R50.64], !P0 ;  /* 0x0700000032417fae */ /* 0x0009e2000c101c4c */
[----:B------:R-:W-:-:S03]  /*3c70*/  UISETP.NE.AND.EX UP0, UPT, UR7, URZ, UPT, UP0 ;  /* 0x0000003f0700728c */ /* 0x000fc6000bf05300 */
[----:B------:R4:W-:Y:S03]  /*3c80*/  LDGSTS.E.BYPASS.128 [R65+0x7800], [R26.64], !P0 ;  /* 0x078000001a417fae */ /* 0x0009e6000c101c4c */
[----:B------:R-:W-:Y:S01]  /*3c90*/  PLOP3.LUT P0, PT, PT, PT, UP0, 0x80, 0x0 ;  /* 0x000000000000781c */ /* 0x000fe20003f0f008 */
[----:B------:R-:W0:-:S12]  /*3ca0*/  LDGDEPBAR ;  /* 0x00000000000079af */ /* 0x000e180000000000 */
[----:B----4-:R-:W-:Y:S01]  /*3cb0*/  @!P0 CALL.REL.NOINC `(.L_x_0) ;  /* 0x0000001000008944 */ /* 0x010fe20003c00000 */
[----:B------:R-:W-:Y:S05]  /*3cc0*/  BRA `(.L_x_1) ;  /* 0xffffebe000007947 */ /* 0x000fea000383ffff */
.L_x_0:
[----:B------:R-:W1:Y:S01]  /*3cd0*/  S2R R4, SR_TID.X ;  /* 0x0000000000047919 */ /* 0x000e620000002100 */
[----:B------:R-:W-:-:S04]  /*3ce0*/  DEPBAR.LE SB0, 0x0 ;  /* 0x000080000000791a */ /* 0x000fc80000000000 */
[----:B------:R-:W-:Y:S01]  /*3cf0*/  F2FP.BF16.PACK_AB R33, R33, R32 ;  /* 0x000000202121723e */ /* 0x000fe200000010ff */
[----:B------:R-:W-:Y:S01]  /*3d00*/  IMAD.MOV.U32 R41, RZ, RZ, 0x2 ;  /* 0x00000002ff297424 */ /* 0x000fe200078e00ff */
[----:B------:R-:W-:Y:S02]  /*3d10*/  F2FP.BF16.PACK_AB R34, R35, R34 ;  /* 0x000000222322723e */ /* 0x000fe400000010ff */
[----:B------:R-:W-:Y:S02]  /*3d20*/  F2FP.BF16.PACK_AB R37, R37, R36 ;  /* 0x000000242525723e */ /* 0x000fe400000010ff */
[----:B------:R-:W-:Y:S02]  /*3d30*/  F2FP.BF16.PACK_AB R38, R39, R38 ;  /* 0x000000262726723e */ /* 0x000fe400000010ff */
[----:B------:R-:W-:Y:S02]  /*3d40*/  F2FP.BF16.PACK_AB R45, R45, R44 ;  /* 0x0000002c2d2d723e */ /* 0x000fe400000010ff */
[----:B------:R-:W-:-:S02]  /*3d50*/  F2FP.BF16.PACK_AB R46, R47, R46 ;  /* 0x0000002e2f2e723e */ /* 0x000fc400000010ff */
[----:B------:R-:W-:Y:S02]  /*3d60*/  F2FP.BF16.PACK_AB R81, R81, R80 ;  /* 0x000000505151723e */ /* 0x000fe400000010ff */
[----:B------:R-:W-:Y:S02]  /*3d70*/  F2FP.BF16.PACK_AB R82, R83, R82 ;  /* 0x000000525352723e */ /* 0x000fe400000010ff */
[----:B------:R-:W-:Y:S02]  /*3d80*/  LOP3.LUT R5, R205, 0x38, RZ, 0xc0, !PT ;  /* 0x00000038cd057812 */ /* 0x000fe400078ec0ff */
[----:B------:R-:W-:Y:S01]  /*3d90*/  F2FP.BF16.PACK_AB R53, R53, R52 ;  /* 0x000000343535723e */ /* 0x000fe200000010ff */
[C---:B-1----:R-:W-:Y:S01]  /*3da0*/  IMAD.SHL.U32 R2, R4.reuse, 0x20, RZ ;  /* 0x0000002004027824 */ /* 0x042fe200078e00ff */
[----:B------:R-:W-:Y:S01]  /*3db0*/  F2FP.BF16.PACK_AB R54, R55, R54 ;  /* 0x000000363736723e */ /* 0x000fe200000010ff */
[----:B------:R-:W-:Y:S01]  /*3dc0*/  IMAD.SHL.U32 R0, R4, 0x2, RZ ;  /* 0x0000000204007824 */ /* 0x000fe200078e00ff */
[----:B------:R-:W-:-:S02]  /*3dd0*/  F2FP.BF16.PACK_AB R57, R57, R56 ;  /* 0x000000383939723e */ /* 0x000fc400000010ff */
[----:B------:R-:W-:Y:S02]  /*3de0*/  LOP3.LUT R3, R2, 0x180, RZ, 0xc0, !PT ;  /* 0x0000018002037812 */ /* 0x000fe400078ec0ff */
[----:B------:R-:W-:Y:S02]  /*3df0*/  F2FP.BF16.PACK_AB R58, R59, R58 ;  /* 0x0000003a3b3a723e */ /* 0x000fe400000010ff */
[----:B------:R-:W-:Y:S02]  /*3e00*/  LOP3.LUT R3, R3, 0x6, R0, 0xf8, !PT ;  /* 0x0000000603037812 */ /* 0x000fe400078ef800 */
[----:B------:R-:W-:Y:S02]  /*3e10*/  LOP3.LUT R0, R205, 0x3f8, RZ, 0xc0, !PT ;  /* 0x000003f8cd007812 */ /* 0x000fe400078ec0ff */
[----:B------:R-:W-:Y:S01]  /*3e20*/  SHF.R.U32.HI R205, RZ, 0x3, R205 ;  /* 0x00000003ffcd7819 */ /* 0x000fe200000116cd */
[----:B------:R-:W-:Y:S01]  /*3e30*/  IMAD R206, R206, 0x20, R3 ;  /* 0x00000020cece7824 */ /* 0x000fe200078e0203 */
[----:B------:R-:W-:-:S02]  /*3e40*/  LOP3.LUT R3, R0, 0x400, RZ, 0xfc, !PT ;  /* 0x0000040000037812 */ /* 0x000fc400078efcff */
[----:B------:R-:W-:Y:S02]  /*3e50*/  LOP3.LUT R205, R205, 0x70, RZ, 0xc0, !PT ;  /* 0x00000070cdcd7812 */ /* 0x000fe400078ec0ff */
[C---:B------:R-:W-:Y:S02]  /*3e60*/  IADD3 R2, R206.reuse, 0x400, RZ ;  /* 0x00000400ce027810 */ /* 0x040fe40007ffe0ff */
[----:B------:R-:W-:Y:S01]  /*3e70*/  LOP3.LUT R177, R206, R177, RZ, 0xfc, !PT ;  /* 0x000000b1ceb17212 */ /* 0x000fe200078efcff */
[----:B------:R-:W-:Y:S01]  /*3e80*/  IMAD R205, R0, 0x2, R205 ;  /* 0x0000000200cd7824 */ /* 0x000fe200078e02cd */
[----:B------:R-:W-:Y:S01]  /*3e90*/  BAR.SYNC.DEFER_BLOCKING 0x0 ;  /* 0x0000000000007b1d */ /* 0x000fe20000010000 */
[----:B------:R-:W-:Y:S02]  /*3ea0*/  SHF.R.U32.HI R2, RZ, 0x3, R2 ;  /* 0x00000003ff027819 */ /* 0x000fe40000011602 */
[----:B------:R-:W-:Y:S01]  /*3eb0*/  IMAD.SHL.U32 R177, R177, 0x2, RZ ;  /* 0x00000002b1b17824 */ /* 0x000fe200078e00ff */
[----:B------:R-:W-:-:S02]  /*3ec0*/  SHF.R.U32.HI R3, RZ, 0x3, R3 ;  /* 0x00000003ff037819 */ /* 0x000fc40000011603 */
[----:B------:R-:W-:Y:S02]  /*3ed0*/  LOP3.LUT R2, R2, 0xf0, RZ, 0xc0, !PT ;  /* 0x000000f002027812 */ /* 0x000fe400078ec0ff */
[----:B------:R-:W-:Y:S02]  /*3ee0*/  LEA.HI R206, R206, R177, RZ, 0x1d ;  /* 0x000000b1cece7211 */ /* 0x000fe400078fe8ff */
[----:B------:R-:W-:Y:S01]  /*3ef0*/  LOP3.LUT R3, R3, 0xf0, RZ, 0xc0, !PT ;  /* 0x000000f003037812 */ /* 0x000fe200078ec0ff */
[----:B------:R-:W-:Y:S01]  /*3f00*/  IMAD.IADD R177, R177, 0x1, R2 ;  /* 0x00000001b1b17824 */ /* 0x000fe200078e0202 */
[----:B------:R-:W-:Y:S02]  /*3f10*/  F2FP.BF16.PACK_AB R61, R61, R60 ;  /* 0x0000003c3d3d723e */ /* 0x000fe400000010ff */
[----:B------:R-:W-:Y:S01]  /*3f20*/  F2FP.BF16.PACK_AB R62, R63, R62 ;  /* 0x0000003e3f3e723e */ /* 0x000fe200000010ff */
[----:B------:R-:W-:Y:S01]  /*3f30*/  IMAD R0, R0, 0x2, R3 ;  /* 0x0000000200007824 */ /* 0x000fe200078e0203 */
[----:B------:R-:W-:-:S02]  /*3f40*/  F2FP.BF16.PACK_AB R97, R97, R96 ;  /* 0x000000606161723e */ /* 0x000fc400000010ff */
[----:B------:R-:W-:Y:S02]  /*3f50*/  F2FP.BF16.PACK_AB R98, R99, R98 ;  /* 0x000000626362723e */ /* 0x000fe400000010ff */
[----:B------:R-:W-:Y:S02]  /*3f60*/  F2FP.BF16.PACK_AB R101, R101, R100 ;  /* 0x000000646565723e */ /* 0x000fe400000010ff */
[----:B------:R-:W-:Y:S01]  /*3f70*/  F2FP.BF16.PACK_AB R102, R103, R102 ;  /* 0x000000666766723e */ /* 0x000fe200000010ff */
[----:B------:R-:W-:Y:S01]  /*3f80*/  STS [R206], R33 ;  /* 0x00000021ce007388 */ /* 0x000fe20000000800 */
[----:B------:R-:W-:Y:S02]  /*3f90*/  F2FP.BF16.PACK_AB R105, R105, R104 ;  /* 0x000000686969723e */ /* 0x000fe400000010ff */
[----:B------:R-:W-:Y:S01]  /*3fa0*/  F2FP.BF16.PACK_AB R106, R107, R106 ;  /* 0x0000006a6b6a723e */ /* 0x000fe200000010ff */
[----:B------:R-:W-:Y:S01]  /*3fb0*/  STS [R177+0x800], R34 ;  /* 0x00080022b1007388 */ /* 0x000fe20000000800 */
[----:B------:R-:W-:-:S02]  /*3fc0*/  F2FP.BF16.PACK_AB R113, R113, R112 ;  /* 0x000000707171723e */ /* 0x000fc400000010ff */
[----:B------:R-:W-:Y:S01]  /*3fd0*/  F2FP.BF16.PACK_AB R114, R115, R114 ;  /* 0x000000727372723e */ /* 0x000fe200000010ff */
[----:B------:R-:W-:Y:S01]  /*3fe0*/  STS [R206+0x40], R37 ;  /* 0x00004025ce007388 */ /* 0x000fe20000000800 */
[----:B------:R-:W-:Y:S02]  /*3ff0*/  F2FP.BF16.PACK_AB R93, R93, R92 ;  /* 0x0000005c5d5d723e */ /* 0x000fe400000010ff */
[----:B------:R-:W-:Y:S01]  /*4000*/  F2FP.BF16.PACK_AB R94, R95, R94 ;  /* 0x0000005e5f5e723e */ /* 0x000fe200000010ff */
[----:B------:R-:W-:Y:S01]  /*4010*/  STS [R177+0x840], R38 ;  /* 0x00084026b1007388 */ /* 0x000fe20000000800 */
        /* <DEDUP_REMOVED lines=12> */
[----:B------:R-:W-:-:S03]  /*40e0*/  LOP3.LUT R4, R4, 0x8, RZ, 0xc0, !PT ;  /* 0x0000000804047812 */ /* 0x000fc600078ec0ff */
[----:B------:R-:W-:Y:S02]  /*40f0*/  BAR.SYNC.DEFER_BLOCKING 0x0 ;  /* 0x0000000000007b1d */ /* 0x000fe40000010000 */
[----:B------:R-:W-:-:S04]  /*4100*/  IMAD R4, R4, 0x8, R5 ;  /* 0x0000000804047824 */ /* 0x000fc800078e0205 */
[----:B------:R-:W-:-:S04]  /*4110*/  IMAD.IADD R161, R161, 0x1, R4 ;  /* 0x00000001a1a17824 */ /* 0x000fc800078e0204 */
[--C-:B------:R-:W-:Y:S01]  /*4120*/  IMAD R2, R169, 0x1000, R161.reuse ;  /* 0x00001000a9027824 */ /* 0x100fe200078e02a1 */
[----:B------:R-:W-:Y:S01]  /*4130*/  ISETP.GE.AND P0, PT, R161, 0x1000, PT ;  /* 0x00001000a100780c */ /* 0x000fe20003f06270 */
[--C-:B------:R-:W-:Y:S02]  /*4140*/  IMAD R4, R168, 0x1000, R161.reuse ;  /* 0x00001000a8047824 */ /* 0x100fe400078e02a1 */
[-C--:B------:R-:W-:Y:S01]  /*4150*/  IMAD.WIDE R2, R2, R41.reuse, c[0x0][0x170] ;  /* 0x00005c0002027625 */ /* 0x080fe200078e0229 */
[----:B------:R-:W-:Y:S02]  /*4160*/  ISETP.LT.AND P1, PT, R169, 0x200, !P0 ;  /* 0x00000200a900780c */ /* 0x000fe40004721270 */
[----:B------:R-:W-:Y:S01]  /*4170*/  ISETP.LT.AND P2, PT, R168, 0x200, !P0 ;  /* 0x00000200a800780c */ /* 0x000fe20004741270 */
[----:B------:R-:W-:Y:S01]  /*4180*/  IMAD.WIDE R4, R4, R41, c[0x0][0x170] ;  /* 0x00005c0004047625 */ /* 0x000fe200078e0229 */
[C---:B------:R-:W-:Y:S02]  /*4190*/  ISETP.LT.AND P3, PT, R165.reuse, 0x200, !P0 ;  /* 0x00000200a500780c */ /* 0x040fe40004761270 */
[C---:B------:R-:W-:Y:S01]  /*41a0*/  ISETP.LT.AND P4, PT, R164.reuse, 0x200, !P0 ;  /* 0x00000200a400780c */ /* 0x040fe20004781270 */
[--C-:B------:R-:W-:Y:S01]  /*41b0*/  IMAD R6, R165, 0x1000, R161.reuse ;  /* 0x00001000a5067824 */ /* 0x100fe200078e02a1 */
[----:B------:R-:W-:Y:S01]  /*41c0*/  ISETP.LT.AND P5, PT, R163, 0x200, !P0 ;  /* 0x00000200a300780c */ /* 0x000fe200047a1270 */
[----:B------:R-:W1:Y:S01]  /*41d0*/  LDS.128 R12, [R205] ;  /* 0x00000000cd0c7984 */ /* 0x000e620000000c00 */
[----:B------:R-:W-:-:S02]  /*41e0*/  IMAD R8, R164, 0x1000, R161 ;  /* 0x00001000a4087824 */ /* 0x000fc400078e02a1 */
[----:B------:R-:W-:Y:S01]  /*41f0*/  IMAD R10, R163, 0x1000, R161 ;  /* 0x00001000a30a7824 */ /* 0x000fe200078e02a1 */
[----:B------:R-:W2:Y:S01]  /*4200*/  LDS.128 R16, [R0+0x800] ;  /* 0x0008000000107984 */ /* 0x000ea20000000c00 */
[----:B------:R-:W-:-:S03]  /*4210*/  IMAD.WIDE R6, R6, R41, c[0x0][0x170] ;  /* 0x00005c0006067625 */ /* 0x000fc600078e0229 */
[----:B------:R-:W-:Y:S01]  /*4220*/  BAR.SYNC.DEFER_BLOCKING 0x0 ;  /* 0x0000000000007b1d */ /* 0x000fe20000010000 */
[----:B------:R-:W-:-:S04]  /*4230*/  IMAD.WIDE R8, R8, R41, c[0x0][0x170] ;  /* 0x00005c0008087625 */ /* 0x000fc800078e0229 */
[----:B------:R-:W-:Y:S01]  /*4240*/  IMAD.WIDE R10, R10, R41, c[0x0][0x170] ;  /* 0x00005c000a0a7625 */ /* 0x000fe200078e0229 */
[----:B------:R-:W-:Y:S04]  /*4250*/  STS [R206], R53 ;  /* 0x00000035ce007388 */ /* 0x000fe80000000800 */
[----:B------:R-:W-:Y:S04]  /*4260*/  STS [R177+0x800], R54 ;  /* 0x00080036b1007388 */ /* 0x000fe80000000800 */
[----:B------:R-:W-:Y:S04]  /*4270*/  STS [R206+0x40], R57 ;  /* 0x00004039ce007388 */ /* 0x000fe80000000800 */
[----:B------:R-:W-:Y:S04]  /*4280*/  STS [R177+0x840], R58 ;  /* 0x0008403ab1007388 */ /* 0x000fe80000000800 */
[----:B------:R-:W-:Y:S04]  /*4290*/  STS [R206+0x80], R61 ;  /* 0x0000803dce007388 */ /* 0x000fe80000000800 */
[----:B------:R-:W-:Y:S04]  /*42a0*/  STS [R177+0x880], R62 ;  /* 0x0008803eb1007388 */ /* 0x000fe80000000800 */
[----:B------:R-:W-:Y:S04]  /*42b0*/  STS [R206+0xc0], R97 ;  /* 0x0000c061ce007388 */ /* 0x000fe80000000800 */
[----:B------:R-:W-:Y:S04]  /*42c0*/  STS [R177+0x8c0], R98 ;  /* 0x0008c062b1007388 */ /* 0x000fe80000000800 */
[----:B------:R-:W-:Y:S06]  /*42d0*/  BAR.SYNC.DEFER_BLOCKING 0x0 ;  /* 0x0000000000007b1d */ /* 0x000fec0000010000 */
[----:B------:R-:W3:Y:S04]  /*42e0*/  LDS.128 R20, [R205] ;  /* 0x00000000cd147984 */ /* 0x000ee80000000c00 */
[----:B------:R-:W4:Y:S04]  /*42f0*/  LDS.128 R24, [R0+0x800] ;  /* 0x0008000000187984 */ /* 0x000f280000000c00 */
[----:B------:R-:W-:Y:S06]  /*4300*/  BAR.SYNC.DEFER_BLOCKING 0x0 ;  /* 0x0000000000007b1d */ /* 0x000fec0000010000 */
        /* <DEDUP_REMOVED lines=9> */
[----:B------:R-:W1:Y:S04]  /*43a0*/  LDS.128 R28, [R205] ;  /* 0x00000000cd1c7984 */ /* 0x000e680000000c00 */
[----:B------:R-:W1:Y:S04]  /*43b0*/  LDS.128 R32, [R0+0x800] ;  /* 0x0008000000207984 */ /* 0x000e680000000c00 */
        /* <DEDUP_REMOVED lines=10> */
[----:B------:R-:W4:Y:S04]  /*4460*/  LDS.128 R36, [R205] ;  /* 0x00000000cd247984 */ /* 0x000f280000000c00 */
[----:B-1----:R1:W-:Y:S01]  /*4470*/  @P1 STG.E.128 [R2.64], R12 ;  /* 0x0000000c02001986 */ /* 0x0023e2000c101d0c */
[C---:B------:R-:W-:Y:S01]  /*4480*/  ISETP.LT.AND P1, PT, R167.reuse, 0x200, !P0 ;  /* 0x00000200a700780c */ /* 0x040fe20004721270 */
[----:B------:R-:W-:-:S02]  /*4490*/  IMAD R167, R167, 0x1000, R161 ;  /* 0x00001000a7a77824 */ /* 0x000fc400078e02a1 */
[----:B--2---:R2:W-:Y:S01]  /*44a0*/  @P2 STG.E.128 [R4.64], R16 ;  /* 0x0000001004002986 */ /* 0x0045e2000c101d0c */
[C---:B------:R-:W-:Y:S01]  /*44b0*/  ISETP.LT.AND P2, PT, R166.reuse, 0x200, !P0 ;  /* 0x00000200a600780c */ /* 0x040fe20004741270 */
[----:B------:R-:W-:Y:S01]  /*44c0*/  IMAD R166, R166, 0x1000, R161 ;  /* 0x00001000a6a67824 */ /* 0x000fe200078e02a1 */
[----:B------:R-:W-:Y:S01]  /*44d0*/  ISETP.LT.AND P0, PT, R162, 0x200, !P0 ;  /* 0x00000200a200780c */ /* 0x000fe20004701270 */
[----:B-1----:R-:W-:-:S04]  /*44e0*/  IMAD.WIDE R2, R167, R41, c[0x0][0x170] ;  /* 0x00005c00a7027625 */ /* 0x002fc800078e0229 */
[----:B--2---:R-:W-:Y:S02]  /*44f0*/  IMAD.WIDE R4, R166, R41, c[0x0][0x170] ;  /* 0x00005c00a6047625 */ /* 0x004fe400078e0229 */
[----:B---3--:R1:W-:Y:S04]  /*4500*/  @P1 STG.E.128 [R2.64], R20 ;  /* 0x0000001402001986 */ /* 0x0083e8000c101d0c */
[----:B----4-:R1:W-:Y:S04]  /*4510*/  @P2 STG.E.128 [R4.64], R24 ;  /* 0x0000001804002986 */ /* 0x0103e8000c101d0c */
[----:B------:R1:W-:Y:S04]  /*4520*/  @P3 STG.E.128 [R6.64], R28 ;  /* 0x0000001c06003986 */ /* 0x0003e8000c101d0c */
[----:B------:R1:W-:Y:S04]  /*4530*/  @P4 STG.E.128 [R8.64], R32 ;  /* 0x0000002008004986 */ /* 0x0003e8000c101d0c */
[----:B------:R1:W-:Y:S01]  /*4540*/  @P5 STG.E.128 [R10.64], R36 ;  /* 0x000000240a005986 */ /* 0x0003e2000c101d0c */
[----:B------:R-:W-:Y:S05]  /*4550*/  @!P0 EXIT ;  /* 0x000000000000894d */ /* 0x000fea0003800000 */
[----:B-1----:R-:W1:Y:S01]  /*4560*/  LDS.128 R4, [R0+0x800] ;  /* 0x0008000000047984 */ /* 0x002e620000000c00 */
[----:B------:R-:W-:-:S04]  /*4570*/  IMAD R2, R162, 0x1000, R161 ;  /* 0x00001000a2027824 */ /* 0x000fc800078e02a1 */
[----:B------:R-:W-:-:S05]  /*4580*/  IMAD.WIDE R2, R2, R41, c[0x0][0x170] ;  /* 0x00005c0002027625 */ /* 0x000fca00078e0229 */
[----:B-1----:R-:W-:Y:S01]  /*4590*/  STG.E.128 [R2.64], R4 ;  /* 0x0000000402007986 */ /* 0x002fe2000c101d0c */
[----:B------:R-:W-:Y:S05]  /*45a0*/  EXIT ;  /* 0x000000000000794d */ /* 0x000fea0003800000 */
.L_x_2:
[----:B------:R-:W-:-:S00]  /*45b0*/  BRA `(.L_x_2) ;  /* 0xfffffff000007947 */ /* 0x000fc0000383ffff */
[----:B------:R-:W-:-:S00]  /*45c0*/  NOP ;  /* 0x0000000000007918 */ /* 0x000fc00000000000 */
        /* <DEDUP_REMOVED lines=11> */
.L_x_3:


//--------------------- .nv.shared.triton_mm      --------------------------
	.section	.nv.shared.triton_mm,"aw",@nobits
	.sectionflags	@""
	.align	16
